//
// Generated by NVIDIA NVVM Compiler
//
// Compiler Build ID: CL-36424714
// Cuda compilation tools, release 13.0, V13.0.88
// Based on NVVM 20.0.0
//

.version 9.0
.target sm_100
.address_size 64

	// .globl	_Z9sgemv_k32PfS_S_ii

.visible .entry _Z9sgemv_k32PfS_S_ii(
	.param .u64 .ptr .align 1 _Z9sgemv_k32PfS_S_ii_param_0,
	.param .u64 .ptr .align 1 _Z9sgemv_k32PfS_S_ii_param_1,
	.param .u64 .ptr .align 1 _Z9sgemv_k32PfS_S_ii_param_2,
	.param .u32 _Z9sgemv_k32PfS_S_ii_param_3,
	.param .u32 _Z9sgemv_k32PfS_S_ii_param_4
)
{
	.reg .pred 	%p<31>;
	.reg .b32 	%r<69>;
	.reg .b32 	%f<106>;
	.reg .b64 	%rd<47>;

	ld.param.u64 	%rd7, [_Z9sgemv_k32PfS_S_ii_param_0];
	ld.param.u64 	%rd8, [_Z9sgemv_k32PfS_S_ii_param_1];
	ld.param.u64 	%rd6, [_Z9sgemv_k32PfS_S_ii_param_2];
	ld.param.u32 	%r37, [_Z9sgemv_k32PfS_S_ii_param_3];
	ld.param.u32 	%r36, [_Z9sgemv_k32PfS_S_ii_param_4];
	cvta.to.global.u64 	%rd1, %rd8;
	cvta.to.global.u64 	%rd2, %rd7;
	mov.u32 	%r38, %tid.x;
	mov.u32 	%r39, %tid.y;
	mov.u32 	%r40, %ctaid.x;
	and.b32  	%r1, %r38, 31;
	mov.u32 	%r41, %ntid.y;
	mad.lo.s32 	%r2, %r40, %r41, %r39;
	setp.ge.s32 	%p1, %r2, %r37;
	@%p1 bra 	$L__BB0_44;
	setp.lt.s32 	%p2, %r36, 1;
	mov.f32 	%f97, 0f00000000;
	@%p2 bra 	$L__BB0_42;
	add.s32 	%r3, %r36, 31;
	shr.u32 	%r4, %r3, 5;
	mul.lo.s32 	%r5, %r36, %r2;
	and.b32  	%r6, %r4, 7;
	setp.lt.u32 	%p3, %r36, 225;
	mov.f32 	%f97, 0f00000000;
	mov.b32 	%r63, 0;
	@%p3 bra 	$L__BB0_21;
	and.b32  	%r63, %r4, 67108856;
	and.b32  	%r44, %r4, 67108856;
	neg.s32 	%r68, %r44;
	or.b32  	%r67, %r1, 128;
	add.s32 	%r66, %r5, %r1;
	mov.f32 	%f97, 0f00000000;
$L__BB0_4:
	.pragma "nounroll";
	add.s32 	%r26, %r67, -128;
	setp.ge.s32 	%p4, %r26, %r36;
	mul.wide.s32 	%rd9, %r66, 4;
	add.s64 	%rd5, %rd2, %rd9;
	@%p4 bra 	$L__BB0_6;
	ld.global.f32 	%f43, [%rd5];
	mul.wide.u32 	%rd10, %r26, 4;
	add.s64 	%rd11, %rd1, %rd10;
	ld.global.f32 	%f44, [%rd11];
	fma.rn.f32 	%f97, %f43, %f44, %f97;
$L__BB0_6:
	add.s32 	%r27, %r67, -96;
	setp.ge.s32 	%p5, %r27, %r36;
	@%p5 bra 	$L__BB0_8;
	ld.global.f32 	%f45, [%rd5+128];
	mul.wide.u32 	%rd12, %r27, 4;
	add.s64 	%rd13, %rd1, %rd12;
	ld.global.f32 	%f46, [%rd13];
	fma.rn.f32 	%f97, %f45, %f46, %f97;
$L__BB0_8:
	add.s32 	%r28, %r67, -64;
	setp.ge.s32 	%p6, %r28, %r36;
	@%p6 bra 	$L__BB0_10;
	ld.global.f32 	%f47, [%rd5+256];
	mul.wide.u32 	%rd14, %r28, 4;
	add.s64 	%rd15, %rd1, %rd14;
	ld.global.f32 	%f48, [%rd15];
	fma.rn.f32 	%f97, %f47, %f48, %f97;
$L__BB0_10:
	add.s32 	%r29, %r67, -32;
	setp.ge.s32 	%p7, %r29, %r36;
	@%p7 bra 	$L__BB0_12;
	ld.global.f32 	%f49, [%rd5+384];
	mul.wide.u32 	%rd16, %r29, 4;
	add.s64 	%rd17, %rd1, %rd16;
	ld.global.f32 	%f50, [%rd17];
	fma.rn.f32 	%f97, %f49, %f50, %f97;
$L__BB0_12:
	add.s32 	%r30, %r67, 96;
	setp.ge.s32 	%p8, %r67, %r36;
	@%p8 bra 	$L__BB0_14;
	ld.global.f32 	%f51, [%rd5+512];
	mul.wide.u32 	%rd18, %r67, 4;
	add.s64 	%rd19, %rd1, %rd18;
	ld.global.f32 	%f52, [%rd19];
	fma.rn.f32 	%f97, %f51, %f52, %f97;
$L__BB0_14:
	add.s32 	%r31, %r67, 32;
	setp.ge.s32 	%p9, %r31, %r36;
	@%p9 bra 	$L__BB0_16;
	ld.global.f32 	%f53, [%rd5+640];
	mul.wide.u32 	%rd20, %r31, 4;
	add.s64 	%rd21, %rd1, %rd20;
	ld.global.f32 	%f54, [%rd21];
	fma.rn.f32 	%f97, %f53, %f54, %f97;
$L__BB0_16:
	add.s32 	%r32, %r67, 64;
	setp.ge.s32 	%p10, %r32, %r36;
	@%p10 bra 	$L__BB0_18;
	ld.global.f32 	%f55, [%rd5+768];
	mul.wide.u32 	%rd22, %r32, 4;
	add.s64 	%rd23, %rd1, %rd22;
	ld.global.f32 	%f56, [%rd23];
	fma.rn.f32 	%f97, %f55, %f56, %f97;
$L__BB0_18:
	setp.ge.s32 	%p11, %r30, %r36;
	@%p11 bra 	$L__BB0_20;
	ld.global.f32 	%f57, [%rd5+896];
	mul.wide.u32 	%rd24, %r30, 4;
	add.s64 	%rd25, %rd1, %rd24;
	ld.global.f32 	%f58, [%rd25];
	fma.rn.f32 	%f97, %f57, %f58, %f97;
$L__BB0_20:
	add.s32 	%r68, %r68, 8;
	add.s32 	%r67, %r67, 256;
	add.s32 	%r66, %r66, 256;
	setp.eq.s32 	%p12, %r68, 0;
	@%p12 bra 	$L__BB0_21;
	bra.uni 	$L__BB0_4;
$L__BB0_21:
	setp.eq.s32 	%p13, %r6, 0;
	@%p13 bra 	$L__BB0_42;
	setp.lt.u32 	%p14, %r6, 4;
	@%p14 bra 	$L__BB0_32;
	shl.b32 	%r45, %r63, 5;
	or.b32  	%r12, %r45, %r1;
	setp.ge.s32 	%p15, %r12, %r36;
	add.s32 	%r46, %r12, %r5;
	mul.wide.s32 	%rd26, %r46, 4;
	add.s64 	%rd3, %rd2, %rd26;
	@%p15 bra 	$L__BB0_25;
	ld.global.f32 	%f60, [%rd3];
	mul.wide.u32 	%rd27, %r12, 4;
	add.s64 	%rd28, %rd1, %rd27;
	ld.global.f32 	%f61, [%rd28];
	fma.rn.f32 	%f97, %f60, %f61, %f97;
$L__BB0_25:
	add.s32 	%r13, %r12, 32;
	setp.ge.s32 	%p16, %r13, %r36;
	@%p16 bra 	$L__BB0_27;
	ld.global.f32 	%f62, [%rd3+128];
	mul.wide.u32 	%rd29, %r13, 4;
	add.s64 	%rd30, %rd1, %rd29;
	ld.global.f32 	%f63, [%rd30];
	fma.rn.f32 	%f97, %f62, %f63, %f97;
$L__BB0_27:
	add.s32 	%r14, %r12, 64;
	setp.ge.s32 	%p17, %r14, %r36;
	@%p17 bra 	$L__BB0_29;
	ld.global.f32 	%f64, [%rd3+256];
	mul.wide.u32 	%rd31, %r14, 4;
	add.s64 	%rd32, %rd1, %rd31;
	ld.global.f32 	%f65, [%rd32];
	fma.rn.f32 	%f97, %f64, %f65, %f97;
$L__BB0_29:
	add.s32 	%r15, %r12, 96;
	setp.ge.s32 	%p18, %r15, %r36;
	@%p18 bra 	$L__BB0_31;
	ld.global.f32 	%f66, [%rd3+384];
	mul.wide.u32 	%rd33, %r15, 4;
	add.s64 	%rd34, %rd1, %rd33;
	ld.global.f32 	%f67, [%rd34];
	fma.rn.f32 	%f97, %f66, %f67, %f97;
$L__BB0_31:
	add.s32 	%r63, %r63, 4;
$L__BB0_32:
	and.b32  	%r47, %r4, 3;
	setp.eq.s32 	%p19, %r47, 0;
	@%p19 bra 	$L__BB0_42;
	setp.eq.s32 	%p20, %r47, 1;
	@%p20 bra 	$L__BB0_39;
	shl.b32 	%r48, %r63, 5;
	or.b32  	%r18, %r48, %r1;
	setp.ge.s32 	%p21, %r18, %r36;
	add.s32 	%r49, %r18, %r5;
	mul.wide.s32 	%rd35, %r49, 4;
	add.s64 	%rd4, %rd2, %rd35;
	@%p21 bra 	$L__BB0_36;
	ld.global.f32 	%f69, [%rd4];
	mul.wide.u32 	%rd36, %r18, 4;
	add.s64 	%rd37, %rd1, %rd36;
	ld.global.f32 	%f70, [%rd37];
	fma.rn.f32 	%f97, %f69, %f70, %f97;
$L__BB0_36:
	add.s32 	%r19, %r18, 32;
	setp.ge.s32 	%p22, %r19, %r36;
	@%p22 bra 	$L__BB0_38;
	ld.global.f32 	%f71, [%rd4+128];
	mul.wide.u32 	%rd38, %r19, 4;
	add.s64 	%rd39, %rd1, %rd38;
	ld.global.f32 	%f72, [%rd39];
	fma.rn.f32 	%f97, %f71, %f72, %f97;
$L__BB0_38:
	add.s32 	%r63, %r63, 2;
$L__BB0_39:
	and.b32  	%r50, %r3, 32;
	setp.eq.s32 	%p23, %r50, 0;
	@%p23 bra 	$L__BB0_42;
	shl.b32 	%r51, %r63, 5;
	or.b32  	%r22, %r51, %r1;
	setp.ge.s32 	%p24, %r22, %r36;
	@%p24 bra 	$L__BB0_42;
	add.s32 	%r52, %r22, %r5;
	mul.wide.s32 	%rd40, %r52, 4;
	add.s64 	%rd41, %rd2, %rd40;
	ld.global.f32 	%f73, [%rd41];
	mul.wide.u32 	%rd42, %r22, 4;
	add.s64 	%rd43, %rd1, %rd42;
	ld.global.f32 	%f74, [%rd43];
	fma.rn.f32 	%f97, %f73, %f74, %f97;
$L__BB0_42:
	mov.b32 	%r53, %f97;
	shfl.sync.bfly.b32	%r54|%p25, %r53, 16, 31, -1;
	mov.b32 	%f75, %r54;
	add.f32 	%f76, %f97, %f75;
	mov.b32 	%r55, %f76;
	shfl.sync.bfly.b32	%r56|%p26, %r55, 8, 31, -1;
	mov.b32 	%f77, %r56;
	add.f32 	%f78, %f76, %f77;
	mov.b32 	%r57, %f78;
	shfl.sync.bfly.b32	%r58|%p27, %r57, 4, 31, -1;
	mov.b32 	%f79, %r58;
	add.f32 	%f80, %f78, %f79;
	mov.b32 	%r59, %f80;
	shfl.sync.bfly.b32	%r60|%p28, %r59, 2, 31, -1;
	mov.b32 	%f81, %r60;
	add.f32 	%f82, %f80, %f81;
	mov.b32 	%r61, %f82;
	shfl.sync.bfly.b32	%r62|%p29, %r61, 1, 31, -1;
	mov.b32 	%f83, %r62;
	add.f32 	%f38, %f82, %f83;
	setp.ne.s32 	%p30, %r1, 0;
	@%p30 bra 	$L__BB0_44;
	cvta.to.global.u64 	%rd44, %rd6;
	mul.wide.s32 	%rd45, %r2, 4;
	add.s64 	%rd46, %rd44, %rd45;
	st.global.f32 	[%rd46], %f38;
$L__BB0_44:
	ret;

}
	// .globl	_Z10sgemv_k128PfS_S_ii
.visible .entry _Z10sgemv_k128PfS_S_ii(
	.param .u64 .ptr .align 1 _Z10sgemv_k128PfS_S_ii_param_0,
	.param .u64 .ptr .align 1 _Z10sgemv_k128PfS_S_ii_param_1,
	.param .u64 .ptr .align 1 _Z10sgemv_k128PfS_S_ii_param_2,
	.param .u32 _Z10sgemv_k128PfS_S_ii_param_3,
	.param .u32 _Z10sgemv_k128PfS_S_ii_param_4
)
{
	.reg .pred 	%p<21>;
	.reg .b32 	%r<51>;
	.reg .b32 	%f<131>;
	.reg .b64 	%rd<21>;

	ld.param.u64 	%rd8, [_Z10sgemv_k128PfS_S_ii_param_0];
	ld.param.u64 	%rd9, [_Z10sgemv_k128PfS_S_ii_param_1];
	ld.param.u64 	%rd7, [_Z10sgemv_k128PfS_S_ii_param_2];
	ld.param.u32 	%r17, [_Z10sgemv_k128PfS_S_ii_param_3];
	ld.param.u32 	%r16, [_Z10sgemv_k128PfS_S_ii_param_4];
	cvta.to.global.u64 	%rd1, %rd8;
	cvta.to.global.u64 	%rd2, %rd9;
	mov.u32 	%r18, %tid.x;
	mov.u32 	%r19, %tid.y;
	mov.u32 	%r20, %ctaid.x;
	and.b32  	%r1, %r18, 31;
	mov.u32 	%r21, %ntid.y;
	mad.lo.s32 	%r2, %r20, %r21, %r19;
	setp.ge.s32 	%p1, %r2, %r17;
	@%p1 bra 	$L__BB1_25;
	setp.lt.s32 	%p2, %r16, 1;
	mov.f32 	%f126, 0f00000000;
	@%p2 bra 	$L__BB1_23;
	add.s32 	%r23, %r16, 31;
	shr.u32 	%r24, %r23, 5;
	add.s32 	%r3, %r24, 3;
	shr.u32 	%r4, %r3, 2;
	shl.b32 	%r5, %r1, 2;
	mul.lo.s32 	%r6, %r16, %r2;
	setp.lt.u32 	%p3, %r16, 385;
	mov.f32 	%f126, 0f00000000;
	mov.b32 	%r48, 0;
	@%p3 bra 	$L__BB1_13;
	and.b32  	%r48, %r4, 33554428;
	mov.f32 	%f126, 0f00000000;
	mov.b32 	%r50, 0;
$L__BB1_4:
	.pragma "nounroll";
	shl.b32 	%r26, %r50, 7;
	or.b32  	%r14, %r26, %r5;
	setp.ge.s32 	%p4, %r14, %r16;
	mul.wide.s32 	%rd10, %r14, 4;
	add.s64 	%rd5, %rd2, %rd10;
	add.s32 	%r27, %r14, %r6;
	mul.wide.s32 	%rd11, %r27, 4;
	add.s64 	%rd6, %rd1, %rd11;
	@%p4 bra 	$L__BB1_6;
	ld.global.v4.f32 	{%f25, %f26, %f27, %f28}, [%rd5];
	ld.global.v4.f32 	{%f29, %f30, %f31, %f32}, [%rd6];
	mul.f32 	%f33, %f26, %f30;
	fma.rn.f32 	%f34, %f25, %f29, %f33;
	fma.rn.f32 	%f35, %f27, %f31, %f34;
	fma.rn.f32 	%f36, %f28, %f32, %f35;
	add.f32 	%f126, %f126, %f36;
$L__BB1_6:
	add.s32 	%r28, %r14, 128;
	setp.ge.s32 	%p5, %r28, %r16;
	@%p5 bra 	$L__BB1_8;
	ld.global.v4.f32 	{%f37, %f38, %f39, %f40}, [%rd5+512];
	ld.global.v4.f32 	{%f41, %f42, %f43, %f44}, [%rd6+512];
	mul.f32 	%f45, %f38, %f42;
	fma.rn.f32 	%f46, %f37, %f41, %f45;
	fma.rn.f32 	%f47, %f39, %f43, %f46;
	fma.rn.f32 	%f48, %f40, %f44, %f47;
	add.f32 	%f126, %f126, %f48;
$L__BB1_8:
	add.s32 	%r29, %r14, 256;
	setp.ge.s32 	%p6, %r29, %r16;
	@%p6 bra 	$L__BB1_10;
	ld.global.v4.f32 	{%f49, %f50, %f51, %f52}, [%rd5+1024];
	ld.global.v4.f32 	{%f53, %f54, %f55, %f56}, [%rd6+1024];
	mul.f32 	%f57, %f50, %f54;
	fma.rn.f32 	%f58, %f49, %f53, %f57;
	fma.rn.f32 	%f59, %f51, %f55, %f58;
	fma.rn.f32 	%f60, %f52, %f56, %f59;
	add.f32 	%f126, %f126, %f60;
$L__BB1_10:
	add.s32 	%r30, %r14, 384;
	setp.ge.s32 	%p7, %r30, %r16;
	@%p7 bra 	$L__BB1_12;
	ld.global.v4.f32 	{%f61, %f62, %f63, %f64}, [%rd5+1536];
	ld.global.v4.f32 	{%f65, %f66, %f67, %f68}, [%rd6+1536];
	mul.f32 	%f69, %f62, %f66;
	fma.rn.f32 	%f70, %f61, %f65, %f69;
	fma.rn.f32 	%f71, %f63, %f67, %f70;
	fma.rn.f32 	%f72, %f64, %f68, %f71;
	add.f32 	%f126, %f126, %f72;
$L__BB1_12:
	add.s32 	%r50, %r50, 4;
	setp.eq.s32 	%p8, %r50, %r48;
	@%p8 bra 	$L__BB1_13;
	bra.uni 	$L__BB1_4;
$L__BB1_13:
	and.b32  	%r31, %r4, 3;
	setp.eq.s32 	%p9, %r31, 0;
	@%p9 bra 	$L__BB1_23;
	setp.eq.s32 	%p10, %r31, 1;
	@%p10 bra 	$L__BB1_20;
	shl.b32 	%r32, %r48, 7;
	or.b32  	%r9, %r32, %r5;
	setp.ge.s32 	%p11, %r9, %r16;
	mul.wide.s32 	%rd12, %r9, 4;
	add.s64 	%rd3, %rd2, %rd12;
	add.s32 	%r33, %r9, %r6;
	mul.wide.s32 	%rd13, %r33, 4;
	add.s64 	%rd4, %rd1, %rd13;
	@%p11 bra 	$L__BB1_17;
	ld.global.v4.f32 	{%f74, %f75, %f76, %f77}, [%rd3];
	ld.global.v4.f32 	{%f78, %f79, %f80, %f81}, [%rd4];
	mul.f32 	%f82, %f75, %f79;
	fma.rn.f32 	%f83, %f74, %f78, %f82;
	fma.rn.f32 	%f84, %f76, %f80, %f83;
	fma.rn.f32 	%f85, %f77, %f81, %f84;
	add.f32 	%f126, %f126, %f85;
$L__BB1_17:
	add.s32 	%r34, %r9, 128;
	setp.ge.s32 	%p12, %r34, %r16;
	@%p12 bra 	$L__BB1_19;
	ld.global.v4.f32 	{%f86, %f87, %f88, %f89}, [%rd3+512];
	ld.global.v4.f32 	{%f90, %f91, %f92, %f93}, [%rd4+512];
	mul.f32 	%f94, %f87, %f91;
	fma.rn.f32 	%f95, %f86, %f90, %f94;
	fma.rn.f32 	%f96, %f88, %f92, %f95;
	fma.rn.f32 	%f97, %f89, %f93, %f96;
	add.f32 	%f126, %f126, %f97;
$L__BB1_19:
	add.s32 	%r48, %r48, 2;
$L__BB1_20:
	and.b32  	%r35, %r3, 4;
	setp.eq.s32 	%p13, %r35, 0;
	@%p13 bra 	$L__BB1_23;
	shl.b32 	%r36, %r48, 7;
	or.b32  	%r12, %r36, %r5;
	setp.ge.s32 	%p14, %r12, %r16;
	@%p14 bra 	$L__BB1_23;
	mul.wide.s32 	%rd14, %r12, 4;
	add.s64 	%rd15, %rd2, %rd14;
	ld.global.v4.f32 	{%f98, %f99, %f100, %f101}, [%rd15];
	add.s32 	%r37, %r12, %r6;
	mul.wide.s32 	%rd16, %r37, 4;
	add.s64 	%rd17, %rd1, %rd16;
	ld.global.v4.f32 	{%f102, %f103, %f104, %f105}, [%rd17];
	mul.f32 	%f106, %f99, %f103;
	fma.rn.f32 	%f107, %f98, %f102, %f106;
	fma.rn.f32 	%f108, %f100, %f104, %f107;
	fma.rn.f32 	%f109, %f101, %f105, %f108;
	add.f32 	%f126, %f126, %f109;
$L__BB1_23:
	mov.b32 	%r38, %f126;
	shfl.sync.bfly.b32	%r39|%p15, %r38, 16, 31, -1;
	mov.b32 	%f110, %r39;
	add.f32 	%f111, %f126, %f110;
	mov.b32 	%r40, %f111;
	shfl.sync.bfly.b32	%r41|%p16, %r40, 8, 31, -1;
	mov.b32 	%f112, %r41;
	add.f32 	%f113, %f111, %f112;
	mov.b32 	%r42, %f113;
	shfl.sync.bfly.b32	%r43|%p17, %r42, 4, 31, -1;
	mov.b32 	%f114, %r43;
	add.f32 	%f115, %f113, %f114;
	mov.b32 	%r44, %f115;
	shfl.sync.bfly.b32	%r45|%p18, %r44, 2, 31, -1;
	mov.b32 	%f116, %r45;
	add.f32 	%f117, %f115, %f116;
	mov.b32 	%r46, %f117;
	shfl.sync.bfly.b32	%r47|%p19, %r46, 1, 31, -1;
	mov.b32 	%f118, %r47;
	add.f32 	%f20, %f117, %f118;
	setp.ne.s32 	%p20, %r1, 0;
	@%p20 bra 	$L__BB1_25;
	cvta.to.global.u64 	%rd18, %rd7;
	mul.wide.s32 	%rd19, %r2, 4;
	add.s64 	%rd20, %rd18, %rd19;
	st.global.f32 	[%rd20], %f20;
$L__BB1_25:
	ret;

}
	// .globl	_Z9sgemv_k16ILi2EEvPfS0_S0_ii
.visible .entry _Z9sgemv_k16ILi2EEvPfS0_S0_ii(
	.param .u64 .ptr .align 1 _Z9sgemv_k16ILi2EEvPfS0_S0_ii_param_0,
	.param .u64 .ptr .align 1 _Z9sgemv_k16ILi2EEvPfS0_S0_ii_param_1,
	.param .u64 .ptr .align 1 _Z9sgemv_k16ILi2EEvPfS0_S0_ii_param_2,
	.param .u32 _Z9sgemv_k16ILi2EEvPfS0_S0_ii_param_3,
	.param .u32 _Z9sgemv_k16ILi2EEvPfS0_S0_ii_param_4
)
{
	.reg .pred 	%p<9>;
	.reg .b32 	%r<21>;
	.reg .b32 	%f<12>;
	.reg .b64 	%rd<13>;

	ld.param.u64 	%rd1, [_Z9sgemv_k16ILi2EEvPfS0_S0_ii_param_0];
	ld.param.u64 	%rd2, [_Z9sgemv_k16ILi2EEvPfS0_S0_ii_param_1];
	ld.param.u64 	%rd3, [_Z9sgemv_k16ILi2EEvPfS0_S0_ii_param_2];
	ld.param.u32 	%r4, [_Z9sgemv_k16ILi2EEvPfS0_S0_ii_param_3];
	ld.param.u32 	%r3, [_Z9sgemv_k16ILi2EEvPfS0_S0_ii_param_4];
	mov.u32 	%r5, %tid.x;
	mov.u32 	%r6, %tid.y;
	mov.u32 	%r7, %ctaid.x;
	and.b32  	%r1, %r5, 15;
	mov.u32 	%r8, %ntid.y;
	mad.lo.s32 	%r9, %r8, %r7, %r6;
	shl.b32 	%r10, %r9, 1;
	shr.u32 	%r11, %r5, 4;
	add.s32 	%r2, %r10, %r11;
	setp.ge.s32 	%p1, %r2, %r4;
	setp.ge.s32 	%p2, %r1, %r3;
	or.pred  	%p3, %p1, %p2;
	@%p3 bra 	$L__BB2_3;
	cvta.to.global.u64 	%rd4, %rd1;
	cvta.to.global.u64 	%rd5, %rd2;
	mad.lo.s32 	%r12, %r3, %r2, %r1;
	mul.wide.s32 	%rd6, %r12, 4;
	add.s64 	%rd7, %rd4, %rd6;
	ld.global.f32 	%f2, [%rd7];
	mul.wide.u32 	%rd8, %r1, 4;
	add.s64 	%rd9, %rd5, %rd8;
	ld.global.f32 	%f3, [%rd9];
	mul.f32 	%f4, %f2, %f3;
	mov.b32 	%r13, %f4;
	shfl.sync.bfly.b32	%r14|%p4, %r13, 8, 31, -1;
	mov.b32 	%f5, %r14;
	add.f32 	%f6, %f4, %f5;
	mov.b32 	%r15, %f6;
	shfl.sync.bfly.b32	%r16|%p5, %r15, 4, 31, -1;
	mov.b32 	%f7, %r16;
	add.f32 	%f8, %f6, %f7;
	mov.b32 	%r17, %f8;
	shfl.sync.bfly.b32	%r18|%p6, %r17, 2, 31, -1;
	mov.b32 	%f9, %r18;
	add.f32 	%f10, %f8, %f9;
	mov.b32 	%r19, %f10;
	shfl.sync.bfly.b32	%r20|%p7, %r19, 1, 31, -1;
	mov.b32 	%f11, %r20;
	add.f32 	%f1, %f10, %f11;
	setp.ne.s32 	%p8, %r1, 0;
	@%p8 bra 	$L__BB2_3;
	cvta.to.global.u64 	%rd10, %rd3;
	mul.wide.s32 	%rd11, %r2, 4;
	add.s64 	%rd12, %rd10, %rd11;
	st.global.f32 	[%rd12], %f1;
$L__BB2_3:
	ret;

}


// ===== COMPILED SASS (sm_100) =====

	.target	sm_100

	.elftype	@"ET_EXEC"


//--------------------- .note.nv.tkinfo           --------------------------
	.section	.note.nv.tkinfo,"",@"SHT_NOTE"
	.sectionflags	@"SHF_NOTE_NV_TKINFO"
	.tkinfo
        /*0018*/ 	.word	0x00000002
        /*0030*/ 	.string	""
        /*0030*/ 	.string	"ptxas"
        /*0030*/ 	.string	"Cuda compilation tools, release 13.0, V13.0.88"
        /*0030*/ 	.string	"Build cuda_13.0.r13.0/compiler.36424714_0"
        /*0030*/ 	.string	"-arch sm_100 -m 64 "



//--------------------- .note.nv.cuinfo           --------------------------
	.section	.note.nv.cuinfo,"",@"SHT_NOTE"
	.sectionflags	@"SHF_NOTE_NV_CUINFO"
        /*0018*/ 	.short	0x0002
        /*001a*/ 	.short	0x0064
        /*001c*/ 	.short	0x0082
	.zero		2


//--------------------- .nv.info                  --------------------------
	.section	.nv.info,"",@"SHT_CUDA_INFO"
	.align	4


	//----- nvinfo : EIATTR_REGCOUNT
	.align		4
        /*0000*/ 	.byte	0x04, 0x2f
        /*0002*/ 	.short	(.L_1 - .L_0)
	.align		4
.L_0:
        /*0004*/ 	.word	index@(_Z9sgemv_k32PfS_S_ii)
        /*0008*/ 	.word	0x00000020


	//----- nvinfo : EIATTR_FRAME_SIZE
	.align		4
.L_1:
        /*000c*/ 	.byte	0x04, 0x11
        /*000e*/ 	.short	(.L_3 - .L_2)
	.align		4
.L_2:
        /*0010*/ 	.word	index@(_Z9sgemv_k32PfS_S_ii)
        /*0014*/ 	.word	0x00000000


	//----- nvinfo : EIATTR_REGCOUNT
	.align		4
.L_3:
        /*0018*/ 	.byte	0x04, 0x2f
        /*001a*/ 	.short	(.L_5 - .L_4)
	.align		4
.L_4:
        /*001c*/ 	.word	index@(_Z10sgemv_k128PfS_S_ii)
        /*0020*/ 	.word	0x00000024


	//----- nvinfo : EIATTR_FRAME_SIZE
	.align		4
.L_5:
        /*0024*/ 	.byte	0x04, 0x11
        /*0026*/ 	.short	(.L_7 - .L_6)
	.align		4
.L_6:
        /*0028*/ 	.word	index@(_Z10sgemv_k128PfS_S_ii)
        /*002c*/ 	.word	0x00000000


	//----- nvinfo : EIATTR_REGCOUNT
	.align		4
.L_7:
        /*0030*/ 	.byte	0x04, 0x2f
        /*0032*/ 	.short	(.L_9 - .L_8)
	.align		4
.L_8:
        /*0034*/ 	.word	index@(_Z9sgemv_k16ILi2EEvPfS0_S0_ii)
        /*0038*/ 	.word	0x0000000e


	//----- nvinfo : EIATTR_FRAME_SIZE
	.align		4
.L_9:
        /*003c*/ 	.byte	0x04, 0x11
        /*003e*/ 	.short	(.L_11 - .L_10)
	.align		4
.L_10:
        /*0040*/ 	.word	index@(_Z9sgemv_k16ILi2EEvPfS0_S0_ii)
        /*0044*/ 	.word	0x00000000


	//----- nvinfo : EIATTR_MIN_STACK_SIZE
	.align		4
.L_11:
        /*0048*/ 	.byte	0x04, 0x12
        /*004a*/ 	.short	(.L_13 - .L_12)
	.align		4
.L_12:
        /*004c*/ 	.word	index@(_Z9sgemv_k16ILi2EEvPfS0_S0_ii)
        /*0050*/ 	.word	0x00000000


	//----- nvinfo : EIATTR_MIN_STACK_SIZE
	.align		4
.L_13:
        /*0054*/ 	.byte	0x04, 0x12
        /*0056*/ 	.short	(.L_15 - .L_14)
	.align		4
.L_14:
        /*0058*/ 	.word	index@(_Z10sgemv_k128PfS_S_ii)
        /*005c*/ 	.word	0x00000000


	//----- nvinfo : EIATTR_MIN_STACK_SIZE
	.align		4
.L_15:
        /*0060*/ 	.byte	0x04, 0x12
        /*0062*/ 	.short	(.L_17 - .L_16)
	.align		4
.L_16:
        /*0064*/ 	.word	index@(_Z9sgemv_k32PfS_S_ii)
        /*0068*/ 	.word	0x00000000
.L_17:


//--------------------- .nv.compat                --------------------------
	.section	.nv.compat,"",@"SHT_CUDA_COMPAT_INFO"
	.align	4
        /*0000*/ 	.byte	0x02, 0x09, 0x00, 0x00, 0x02, 0x02, 0x01, 0x00, 0x02, 0x05, 0x05, 0x00, 0x03, 0x07, 0x01, 0x01
        /*0010*/ 	.byte	0x02, 0x03, 0x00, 0x00, 0x02, 0x06, 0x01, 0x00, 0x04, 0x0b, 0x08, 0x00, 0x09, 0x00, 0x00, 0x00
        /*0020*/ 	.byte	0x00, 0x00, 0x00, 0x00


//--------------------- .nv.info._Z9sgemv_k16ILi2EEvPfS0_S0_ii --------------------------
	.section	.nv.info._Z9sgemv_k16ILi2EEvPfS0_S0_ii,"",@"SHT_CUDA_INFO"
	.sectionflags	@""
	.align	4


	//----- nvinfo : EIATTR_CUDA_API_VERSION
	.align		4
        /*0000*/ 	.byte	0x04, 0x37
        /*0002*/ 	.short	(.L_19 - .L_18)
.L_18:
        /*0004*/ 	.word	0x00000082


	//----- nvinfo : EIATTR_KPARAM_INFO
	.align		4
.L_19:
        /*0008*/ 	.byte	0x04, 0x17
        /*000a*/ 	.short	(.L_21 - .L_20)
.L_20:
        /*000c*/ 	.word	0x00000000
        /*0010*/ 	.short	0x0004
        /*0012*/ 	.short	0x001c
        /*0014*/ 	.byte	0x00, 0xf0, 0x11, 0x00


	//----- nvinfo : EIATTR_KPARAM_INFO
	.align		4
.L_21:
        /*0018*/ 	.byte	0x04, 0x17
        /*001a*/ 	.short	(.L_23 - .L_22)
.L_22:
        /*001c*/ 	.word	0x00000000
        /*0020*/ 	.short	0x0003
        /*0022*/ 	.short	0x0018
        /*0024*/ 	.byte	0x00, 0xf0, 0x11, 0x00


	//----- nvinfo : EIATTR_KPARAM_INFO
	.align		4
.L_23:
        /*0028*/ 	.byte	0x04, 0x17
        /*002a*/ 	.short	(.L_25 - .L_24)
.L_24:
        /*002c*/ 	.word	0x00000000
        /*0030*/ 	.short	0x0002
        /*0032*/ 	.short	0x0010
        /*0034*/ 	.byte	0x00, 0xf5, 0x21, 0x00


	//----- nvinfo : EIATTR_KPARAM_INFO
	.align		4
.L_25:
        /*0038*/ 	.byte	0x04, 0x17
        /*003a*/ 	.short	(.L_27 - .L_26)
.L_26:
        /*003c*/ 	.word	0x00000000
        /*0040*/ 	.short	0x0001
        /*0042*/ 	.short	0x0008
        /*0044*/ 	.byte	0x00, 0xf5, 0x21, 0x00


	//----- nvinfo : EIATTR_KPARAM_INFO
	.align		4
.L_27:
        /*0048*/ 	.byte	0x04, 0x17
        /*004a*/ 	.short	(.L_29 - .L_28)
.L_28:
        /*004c*/ 	.word	0x00000000
        /*0050*/ 	.short	0x0000
        /*0052*/ 	.short	0x0000
        /*0054*/ 	.byte	0x00, 0xf5, 0x21, 0x00


	//----- nvinfo : EIATTR_SPARSE_MMA_MASK
	.align		4
.L_29:
        /*0058*/ 	.byte	0x03, 0x50
        /*005a*/ 	.short	0x0000


	//----- nvinfo : EIATTR_MAXREG_COUNT
	.align		4
        /*005c*/ 	.byte	0x03, 0x1b
        /*005e*/ 	.short	0x00ff


	//----- nvinfo : EIATTR_MERCURY_ISA_VERSION
	.align		4
        /*0060*/ 	.byte	0x03, 0x5f
        /*0062*/ 	.short	0x0101


	//----- nvinfo : EIATTR_COOP_GROUP_MASK_REGIDS
	.align		4
        /*0064*/ 	.byte	0x04, 0x29
        /*0066*/ 	.short	(.L_31 - .L_30)


	//   ....[0]....
.L_30:
        /*0068*/ 	.word	0xffffffff


	//   ....[1]....
        /*006c*/ 	.word	0xffffffff


	//   ....[2]....
        /*0070*/ 	.word	0xffffffff


	//   ....[3]....
        /*0074*/ 	.word	0xffffffff


	//----- nvinfo : EIATTR_COOP_GROUP_INSTR_OFFSETS
	.align		4
.L_31:
        /*0078*/ 	.byte	0x04, 0x28
        /*007a*/ 	.short	(.L_33 - .L_32)


	//   ....[0]....
.L_32:
        /*007c*/ 	.word	0x00000170


	//   ....[1]....
        /*0080*/ 	.word	0x00000190


	//   ....[2]....
        /*0084*/ 	.word	0x000001b0


	//   ....[3]....
        /*0088*/ 	.word	0x000001d0


	//----- nvinfo : EIATTR_VRC_CTA_INIT_COUNT
	.align		4
.L_33:
        /*008c*/ 	.byte	0x02, 0x4a
	.zero		1
	.zero		1


	//----- nvinfo : EIATTR_EXIT_INSTR_OFFSETS
	.align		4
        /*0090*/ 	.byte	0x04, 0x1c
        /*0092*/ 	.short	(.L_35 - .L_34)


	//   ....[0]....
.L_34:
        /*0094*/ 	.word	0x000000c0


	//   ....[1]....
        /*0098*/ 	.word	0x000001e0


	//   ....[2]....
        /*009c*/ 	.word	0x00000230


	//----- nvinfo : EIATTR_CBANK_PARAM_SIZE
	.align		4
.L_35:
        /*00a0*/ 	.byte	0x03, 0x19
        /*00a2*/ 	.short	0x0020


	//----- nvinfo : EIATTR_PARAM_CBANK
	.align		4
        /*00a4*/ 	.byte	0x04, 0x0a
        /*00a6*/ 	.short	(.L_37 - .L_36)
	.align		4
.L_36:
        /*00a8*/ 	.word	index@(.nv.constant0._Z9sgemv_k16ILi2EEvPfS0_S0_ii)
        /*00ac*/ 	.short	0x0380
        /*00ae*/ 	.short	0x0020


	//----- nvinfo : EIATTR_SW_WAR
	.align		4
.L_37:
        /*00b0*/ 	.byte	0x04, 0x36
        /*00b2*/ 	.short	(.L_39 - .L_38)
.L_38:
        /*00b4*/ 	.word	0x00000008
.L_39:


//--------------------- .nv.info._Z10sgemv_k128PfS_S_ii --------------------------
	.section	.nv.info._Z10sgemv_k128PfS_S_ii,"",@"SHT_CUDA_INFO"
	.sectionflags	@""
	.align	4


	//----- nvinfo : EIATTR_CUDA_API_VERSION
	.align		4
        /*0000*/ 	.byte	0x04, 0x37
        /*0002*/ 	.short	(.L_41 - .L_40)
.L_40:
        /*0004*/ 	.word	0x00000082


	//----- nvinfo : EIATTR_KPARAM_INFO
	.align		4
.L_41:
        /*0008*/ 	.byte	0x04, 0x17
        /*000a*/ 	.short	(.L_43 - .L_42)
.L_42:
        /*000c*/ 	.word	0x00000000
        /*0010*/ 	.short	0x0004
        /*0012*/ 	.short	0x001c
        /*0014*/ 	.byte	0x00, 0xf0, 0x11, 0x00


	//----- nvinfo : EIATTR_KPARAM_INFO
	.align		4
.L_43:
        /*0018*/ 	.byte	0x04, 0x17
        /*001a*/ 	.short	(.L_45 - .L_44)
.L_44:
        /*001c*/ 	.word	0x00000000
        /*0020*/ 	.short	0x0003
        /*0022*/ 	.short	0x0018
        /*0024*/ 	.byte	0x00, 0xf0, 0x11, 0x00


	//----- nvinfo : EIATTR_KPARAM_INFO
	.align		4
.L_45:
        /*0028*/ 	.byte	0x04, 0x17
        /*002a*/ 	.short	(.L_47 - .L_46)
.L_46:
        /*002c*/ 	.word	0x00000000
        /*0030*/ 	.short	0x0002
        /*0032*/ 	.short	0x0010
        /*0034*/ 	.byte	0x00, 0xf5, 0x21, 0x00


	//----- nvinfo : EIATTR_KPARAM_INFO
	.align		4
.L_47:
        /*0038*/ 	.byte	0x04, 0x17
        /*003a*/ 	.short	(.L_49 - .L_48)
.L_48:
        /*003c*/ 	.word	0x00000000
        /*0040*/ 	.short	0x0001
        /*0042*/ 	.short	0x0008
        /*0044*/ 	.byte	0x00, 0xf5, 0x21, 0x00


	//----- nvinfo : EIATTR_KPARAM_INFO
	.align		4
.L_49:
        /*0048*/ 	.byte	0x04, 0x17
        /*004a*/ 	.short	(.L_51 - .L_50)
.L_50:
        /*004c*/ 	.word	0x00000000
        /*0050*/ 	.short	0x0000
        /*0052*/ 	.short	0x0000
        /*0054*/ 	.byte	0x00, 0xf5, 0x21, 0x00


	//----- nvinfo : EIATTR_SPARSE_MMA_MASK
	.align		4
.L_51:
        /*0058*/ 	.byte	0x03, 0x50
        /*005a*/ 	.short	0x0000


	//----- nvinfo : EIATTR_MAXREG_COUNT
	.align		4
        /*005c*/ 	.byte	0x03, 0x1b
        /*005e*/ 	.short	0x00ff


	//----- nvinfo : EIATTR_MERCURY_ISA_VERSION
	.align		4
        /*0060*/ 	.byte	0x03, 0x5f
        /*0062*/ 	.short	0x0101


	//----- nvinfo : EIATTR_COOP_GROUP_MASK_REGIDS
	.align		4
        /*0064*/ 	.byte	0x04, 0x29
        /*0066*/ 	.short	(.L_53 - .L_52)


	//   ....[0]....
.L_52:
        /*0068*/ 	.word	0xffffffff


	//   ....[1]....
        /*006c*/ 	.word	0xffffffff


	//   ....[2]....
        /*0070*/ 	.word	0xffffffff


	//   ....[3]....
        /*0074*/ 	.word	0xffffffff


	//   ....[4]....
        /*0078*/ 	.word	0xffffffff


	//----- nvinfo : EIATTR_COOP_GROUP_INSTR_OFFSETS
	.align		4
.L_53:
        /*007c*/ 	.byte	0x04, 0x28
        /*007e*/ 	.short	(.L_55 - .L_54)


	//   ....[0]....
.L_54:
        /*0080*/ 	.word	0x00000a10


	//   ....[1]....
        /*0084*/ 	.word	0x00000a40


	//   ....[2]....
        /*0088*/ 	.word	0x00000a60


	//   ....[3]....
        /*008c*/ 	.word	0x00000a80


	//   ....[4]....
        /*0090*/ 	.word	0x00000aa0


	//----- nvinfo : EIATTR_VRC_CTA_INIT_COUNT
	.align		4
.L_55:
        /*0094*/ 	.byte	0x02, 0x4a
	.zero		1
	.zero		1


	//----- nvinfo : EIATTR_EXIT_INSTR_OFFSETS
	.align		4
        /*0098*/ 	.byte	0x04, 0x1c
        /*009a*/ 	.short	(.L_57 - .L_56)


	//   ....[0]....
.L_56:
        /*009c*/ 	.word	0x00000070


	//   ....[1]....
        /*00a0*/ 	.word	0x00000ab0


	//   ....[2]....
        /*00a4*/ 	.word	0x00000b00


	//----- nvinfo : EIATTR_CRS_STACK_SIZE
	.align		4
.L_57:
        /*00a8*/ 	.byte	0x04, 0x1e
        /*00aa*/ 	.short	(.L_59 - .L_58)
.L_58:
        /*00ac*/ 	.word	0x00000000


	//----- nvinfo : EIATTR_CBANK_PARAM_SIZE
	.align		4
.L_59:
        /*00b0*/ 	.byte	0x03, 0x19
        /*00b2*/ 	.short	0x0020


	//----- nvinfo : EIATTR_PARAM_CBANK
	.align		4
        /*00b4*/ 	.byte	0x04, 0x0a
        /*00b6*/ 	.short	(.L_61 - .L_60)
	.align		4
.L_60:
        /*00b8*/ 	.word	index@(.nv.constant0._Z10sgemv_k128PfS_S_ii)
        /*00bc*/ 	.short	0x0380
        /*00be*/ 	.short	0x0020


	//----- nvinfo : EIATTR_SW_WAR
	.align		4
.L_61:
        /*00c0*/ 	.byte	0x04, 0x36
        /*00c2*/ 	.short	(.L_63 - .L_62)
.L_62:
        /*00c4*/ 	.word	0x00000008
.L_63:


//--------------------- .nv.info._Z9sgemv_k32PfS_S_ii --------------------------
	.section	.nv.info._Z9sgemv_k32PfS_S_ii,"",@"SHT_CUDA_INFO"
	.sectionflags	@""
	.align	4


	//----- nvinfo : EIATTR_CUDA_API_VERSION
	.align		4
        /*0000*/ 	.byte	0x04, 0x37
        /*0002*/ 	.short	(.L_65 - .L_64)
.L_64:
        /*0004*/ 	.word	0x00000082


	//----- nvinfo : EIATTR_KPARAM_INFO
	.align		4
.L_65:
        /*0008*/ 	.byte	0x04, 0x17
        /*000a*/ 	.short	(.L_67 - .L_66)
.L_66:
        /*000c*/ 	.word	0x00000000
        /*0010*/ 	.short	0x0004
        /*0012*/ 	.short	0x001c
        /*0014*/ 	.byte	0x00, 0xf0, 0x11, 0x00


	//----- nvinfo : EIATTR_KPARAM_INFO
	.align		4
.L_67:
        /*0018*/ 	.byte	0x04, 0x17
        /*001a*/ 	.short	(.L_69 - .L_68)
.L_68:
        /*001c*/ 	.word	0x00000000
        /*0020*/ 	.short	0x0003
        /*0022*/ 	.short	0x0018
        /*0024*/ 	.byte	0x00, 0xf0, 0x11, 0x00


	//----- nvinfo : EIATTR_KPARAM_INFO
	.align		4
.L_69:
        /*0028*/ 	.byte	0x04, 0x17
        /*002a*/ 	.short	(.L_71 - .L_70)
.L_70:
        /*002c*/ 	.word	0x00000000
        /*0030*/ 	.short	0x0002
        /*0032*/ 	.short	0x0010
        /*0034*/ 	.byte	0x00, 0xf5, 0x21, 0x00


	//----- nvinfo : EIATTR_KPARAM_INFO
	.align		4
.L_71:
        /*0038*/ 	.byte	0x04, 0x17
        /*003a*/ 	.short	(.L_73 - .L_72)
.L_72:
        /*003c*/ 	.word	0x00000000
        /*0040*/ 	.short	0x0001
        /*0042*/ 	.short	0x0008
        /*0044*/ 	.byte	0x00, 0xf5, 0x21, 0x00


	//----- nvinfo : EIATTR_KPARAM_INFO
	.align		4
.L_73:
        /*0048*/ 	.byte	0x04, 0x17
        /*004a*/ 	.short	(.L_75 - .L_74)
.L_74:
        /*004c*/ 	.word	0x00000000
        /*0050*/ 	.short	0x0000
        /*0052*/ 	.short	0x0000
        /*0054*/ 	.byte	0x00, 0xf5, 0x21, 0x00


	//----- nvinfo : EIATTR_SPARSE_MMA_MASK
	.align		4
.L_75:
        /*0058*/ 	.byte	0x03, 0x50
        /*005a*/ 	.short	0x0000


	//----- nvinfo : EIATTR_MAXREG_COUNT
	.align		4
        /*005c*/ 	.byte	0x03, 0x1b
        /*005e*/ 	.short	0x00ff


	//----- nvinfo : EIATTR_MERCURY_ISA_VERSION
	.align		4
        /*0060*/ 	.byte	0x03, 0x5f
        /*0062*/ 	.short	0x0101


	//----- nvinfo : EIATTR_COOP_GROUP_MASK_REGIDS
	.align		4
        /*0064*/ 	.byte	0x04, 0x29
        /*0066*/ 	.short	(.L_77 - .L_76)


	//   ....[0]....
.L_76:
        /*0068*/ 	.word	0xffffffff


	//   ....[1]....
        /*006c*/ 	.word	0xffffffff


	//   ....[2]....
        /*0070*/ 	.word	0xffffffff


	//   ....[3]....
        /*0074*/ 	.word	0xffffffff


	//   ....[4]....
        /*0078*/ 	.word	0xffffffff


	//----- nvinfo : EIATTR_COOP_GROUP_INSTR_OFFSETS
	.align		4
.L_77:
        /*007c*/ 	.byte	0x04, 0x28
        /*007e*/ 	.short	(.L_79 - .L_78)


	//   ....[0]....
.L_78:
        /*0080*/ 	.word	0x00000e10


	//   ....[1]....
        /*0084*/ 	.word	0x00000e40


	//   ....[2]....
        /*0088*/ 	.word	0x00000e60


	//   ....[3]....
        /*008c*/ 	.word	0x00000e80


	//   ....[4]....
        /*0090*/ 	.word	0x00000ea0


	//----- nvinfo : EIATTR_VRC_CTA_INIT_COUNT
	.align		4
.L_79:
        /*0094*/ 	.byte	0x02, 0x4a
	.zero		1
	.zero		1


	//----- nvinfo : EIATTR_EXIT_INSTR_OFFSETS
	.align		4
        /*0098*/ 	.byte	0x04, 0x1c
        /*009a*/ 	.short	(.L_81 - .L_80)


	//   ....[0]....
.L_80:
        /*009c*/ 	.word	0x00000070


	//   ....[1]....
        /*00a0*/ 	.word	0x00000eb0


	//   ....[2]....
        /*00a4*/ 	.word	0x00000f00


	//----- nvinfo : EIATTR_CRS_STACK_SIZE
	.align		4
.L_81:
        /*00a8*/ 	.byte	0x04, 0x1e
        /*00aa*/ 	.short	(.L_83 - .L_82)
.L_82:
        /*00ac*/ 	.word	0x00000000


	//----- nvinfo : EIATTR_CBANK_PARAM_SIZE
	.align		4
.L_83:
        /*00b0*/ 	.byte	0x03, 0x19
        /*00b2*/ 	.short	0x0020


	//----- nvinfo : EIATTR_PARAM_CBANK
	.align		4
        /*00b4*/ 	.byte	0x04, 0x0a
        /*00b6*/ 	.short	(.L_85 - .L_84)
	.align		4
.L_84:
        /*00b8*/ 	.word	index@(.nv.constant0._Z9sgemv_k32PfS_S_ii)
        /*00bc*/ 	.short	0x0380
        /*00be*/ 	.short	0x0020


	//----- nvinfo : EIATTR_SW_WAR
	.align		4
.L_85:
        /*00c0*/ 	.byte	0x04, 0x36
        /*00c2*/ 	.short	(.L_87 - .L_86)
.L_86:
        /*00c4*/ 	.word	0x00000008
.L_87:


//--------------------- .nv.callgraph             --------------------------
	.section	.nv.callgraph,"",@"SHT_CUDA_CALLGRAPH"
	.align	4
	.sectionentsize	8
	.align		4
        /*0000*/ 	.word	0x00000000
	.align		4
        /*0004*/ 	.word	0xffffffff
	.align		4
        /*0008*/ 	.word	0x00000000
	.align		4
        /*000c*/ 	.word	0xfffffffe
	.align		4
        /*0010*/ 	.word	0x00000000
	.align		4
        /*0014*/ 	.word	0xfffffffd
	.align		4
        /*0018*/ 	.word	0x00000000
	.align		4
        /*001c*/ 	.word	0xfffffffc


//--------------------- .text._Z9sgemv_k16ILi2EEvPfS0_S0_ii --------------------------
	.section	.text._Z9sgemv_k16ILi2EEvPfS0_S0_ii,"ax",@progbits
	.align	128
        .global         _Z9sgemv_k16ILi2EEvPfS0_S0_ii
        .type           _Z9sgemv_k16ILi2EEvPfS0_S0_ii,@function
        .size           _Z9sgemv_k16ILi2EEvPfS0_S0_ii,(.L_x_14 - _Z9sgemv_k16ILi2EEvPfS0_S0_ii)
        .other          _Z9sgemv_k16ILi2EEvPfS0_S0_ii,@"STO_CUDA_ENTRY STV_DEFAULT"
_Z9sgemv_k16ILi2EEvPfS0_S0_ii:
.text._Z9sgemv_k16ILi2EEvPfS0_S0_ii:
[----:B------:R-:W-:Y:S01]  /*0000*/  LDC R1, c[0x0][0x37c] ;  /* 0x0000df00ff017b82 */ /* 0x000fe20000000800 */
[----:B------:R-:W0:Y:S07]  /*0010*/  S2R R0, SR_TID.Y ;  /* 0x0000000000007919 */ /* 0x000e2e0000002200 */
[----:B------:R-:W0:Y:S01]  /*0020*/  S2UR UR4, SR_CTAID.X ;  /* 0x00000000000479c3 */ /* 0x000e220000002500 */
[----:B------:R-:W1:Y:S01]  /*0030*/  LDCU.64 UR6, c[0x0][0x398] ;  /* 0x00007300ff0677ac */ /* 0x000e620008000a00 */
[----:B------:R-:W2:Y:S06]  /*0040*/  S2R R7, SR_TID.X ;  /* 0x0000000000077919 */ /* 0x000eac0000002100 */
[----:B------:R-:W0:Y:S02]  /*0050*/  LDC R3, c[0x0][0x364] ;  /* 0x0000d900ff037b82 */ /* 0x000e240000000800 */
[----:B0-----:R-:W-:Y:S01]  /*0060*/  IMAD R0, R3, UR4, R0 ;  /* 0x0000000403007c24 */ /* 0x001fe2000f8e0200 */
[----:B--2---:R-:W-:-:S02]  /*0070*/  SHF.R.U32.HI R3, RZ, 0x4, R7 ;  /* 0x00000004ff037819 */ /* 0x004fc40000011607 */
[----:B------:R-:W-:Y:S02]  /*0080*/  LOP3.LUT R7, R7, 0xf, RZ, 0xc0, !PT ;  /* 0x0000000f07077812 */ /* 0x000fe400078ec0ff */
[----:B------:R-:W-:Y:S02]  /*0090*/  LEA R0, R0, R3, 0x1 ;  /* 0x0000000300007211 */ /* 0x000fe400078e08ff */
[----:B-1----:R-:W-:-:S04]  /*00a0*/  ISETP.GE.AND P0, PT, R7, UR7, PT ;  /* 0x0000000707007c0c */ /* 0x002fc8000bf06270 */
[----:B------:R-:W-:-:S13]  /*00b0*/  ISETP.GE.OR P0, PT, R0, UR6, P0 ;  /* 0x0000000600007c0c */ /* 0x000fda0008706670 */
[----:B------:R-:W-:Y:S05]  /*00c0*/  @P0 EXIT ;  /* 0x000000000000094d */ /* 0x000fea0003800000 */
[----:B------:R-:W0:Y:S01]  /*00d0*/  LDC.64 R2, c[0x0][0x380] ;  /* 0x0000e000ff027b82 */ /* 0x000e220000000a00 */
[----:B------:R-:W1:Y:S01]  /*00e0*/  LDCU.64 UR4, c[0x0][0x358] ;  /* 0x00006b00ff0477ac */ /* 0x000e620008000a00 */
[----:B------:R-:W-:-:S06]  /*00f0*/  IMAD R9, R0, UR7, R7 ;  /* 0x0000000700097c24 */ /* 0x000fcc000f8e0207 */
[----:B------:R-:W2:Y:S01]  /*0100*/  LDC.64 R4, c[0x0][0x388] ;  /* 0x0000e200ff047b82 */ /* 0x000ea20000000a00 */
[----:B0-----:R-:W-:-:S06]  /*0110*/  IMAD.WIDE R2, R9, 0x4, R2 ;  /* 0x0000000409027825 */ /* 0x001fcc00078e0202 */
[----:B-1----:R-:W3:Y:S01]  /*0120*/  LDG.E R2, desc[UR4][R2.64] ;  /* 0x0000000402027981 */ /* 0x002ee2000c1e1900 */
[----:B--2---:R-:W-:-:S06]  /*0130*/  IMAD.WIDE.U32 R4, R7, 0x4, R4 ;  /* 0x0000000407047825 */ /* 0x004fcc00078e0004 */
[----:B------:R-:W3:Y:S01]  /*0140*/  LDG.E R5, desc[UR4][R4.64] ;  /* 0x0000000404057981 */ /* 0x000ee2000c1e1900 */
[----:B------:R-:W-:Y:S01]  /*0150*/  ISETP.NE.AND P0, PT, R7, RZ, PT ;  /* 0x000000ff0700720c */ /* 0x000fe20003f05270 */
[----:B---3--:R-:W-:-:S05]  /*0160*/  FMUL R6, R2, R5 ;  /* 0x0000000502067220 */ /* 0x008fca0000400000 */
[----:B------:R-:W0:Y:S02]  /*0170*/  SHFL.BFLY PT, R9, R6, 0x8, 0x1f ;  /* 0x0d001f0006097f89 */ /* 0x000e2400000e0000 */
[----:B0-----:R-:W-:-:S05]  /*0180*/  FADD R9, R6, R9 ;  /* 0x0000000906097221 */ /* 0x001fca0000000000 */
[----:B------:R-:W0:Y:S02]  /*0190*/  SHFL.BFLY PT, R8, R9, 0x4, 0x1f ;  /* 0x0c801f0009087f89 */ /* 0x000e2400000e0000 */
[----:B0-----:R-:W-:-:S05]  /*01a0*/  FADD R8, R9, R8 ;  /* 0x0000000809087221 */ /* 0x001fca0000000000 */
[----:B------:R-:W0:Y:S02]  /*01b0*/  SHFL.BFLY PT, R11, R8, 0x2, 0x1f ;  /* 0x0c401f00080b7f89 */ /* 0x000e2400000e0000 */
[----:B0-----:R-:W-:-:S05]  /*01c0*/  FADD R11, R8, R11 ;  /* 0x0000000b080b7221 */ /* 0x001fca0000000000 */
[----:B------:R0:W1:Y:S01]  /*01d0*/  SHFL.BFLY PT, R10, R11, 0x1, 0x1f ;  /* 0x0c201f000b0a7f89 */ /* 0x00006200000e0000 */
[----:B------:R-:W-:Y:S05]  /*01e0*/  @P0 EXIT ;  /* 0x000000000000094d */ /* 0x000fea0003800000 */
[----:B------:R-:W2:Y:S01]  /*01f0*/  LDC.64 R2, c[0x0][0x390] ;  /* 0x0000e400ff027b82 */ /* 0x000ea20000000a00 */
[----:B01----:R-:W-:Y:S01]  /*0200*/  FADD R11, R11, R10 ;  /* 0x0000000a0b0b7221 */ /* 0x003fe20000000000 */
[----:B--2---:R-:W-:-:S05]  /*0210*/  IMAD.WIDE R2, R0, 0x4, R2 ;  /* 0x0000000400027825 */ /* 0x004fca00078e0202 */
[----:B------:R-:W-:Y:S01]  /*0220*/  STG.E desc[UR4][R2.64], R11 ;  /* 0x0000000b02007986 */ /* 0x000fe2000c101904 */
[----:B------:R-:W-:Y:S05]  /*0230*/  EXIT ;  /* 0x000000000000794d */ /* 0x000fea0003800000 */
.L_x_0:
[----:B------:R-:W-:-:S00]  /*0240*/  BRA `(.L_x_0) ;  /* 0xfffffffc00fc7947 */ /* 0x000fc0000383ffff */
[----:B------:R-:W-:-:S00]  /*0250*/  NOP ;  /* 0x0000000000007918 */ /* 0x000fc00000000000 */
        /* <DEDUP_REMOVED lines=10> */
.L_x_14:


//--------------------- .text._Z10sgemv_k128PfS_S_ii --------------------------
	.section	.text._Z10sgemv_k128PfS_S_ii,"ax",@progbits
	.align	128
        .global         _Z10sgemv_k128PfS_S_ii
        .type           _Z10sgemv_k128PfS_S_ii,@function
        .size           _Z10sgemv_k128PfS_S_ii,(.L_x_15 - _Z10sgemv_k128PfS_S_ii)
        .other          _Z10sgemv_k128PfS_S_ii,@"STO_CUDA_ENTRY STV_DEFAULT"
_Z10sgemv_k128PfS_S_ii:
.text._Z10sgemv_k128PfS_S_ii:
[----:B------:R-:W-:Y:S01]  /*0000*/  LDC R1, c[0x0][0x37c] ;  /* 0x0000df00ff017b82 */ /* 0x000fe20000000800 */
[----:B------:R-:W0:Y:S07]  /*0010*/  S2R R3, SR_TID.Y ;  /* 0x0000000000037919 */ /* 0x000e2e0000002200 */
[----:B------:R-:W0:Y:S01]  /*0020*/  S2UR UR4, SR_CTAID.X ;  /* 0x00000000000479c3 */ /* 0x000e220000002500 */
[----:B------:R-:W1:Y:S07]  /*0030*/  LDCU UR5, c[0x0][0x398] ;  /* 0x00007300ff0577ac */ /* 0x000e6e0008000800 */
[----:B------:R-:W0:Y:S02]  /*0040*/  LDC R0, c[0x0][0x364] ;  /* 0x0000d900ff007b82 */ /* 0x000e240000000800 */
[----:B0-----:R-:W-:-:S05]  /*0050*/  IMAD R3, R0, UR4, R3 ;  /* 0x0000000400037c24 */ /* 0x001fca000f8e0203 */
[----:B-1----:R-:W-:-:S13]  /*0060*/  ISETP.GE.AND P0, PT, R3, UR5, PT ;  /* 0x0000000503007c0c */ /* 0x002fda000bf06270 */
[----:B------:R-:W-:Y:S05]  /*0070*/  @P0 EXIT ;  /* 0x000000000000094d */ /* 0x000fea0003800000 */
[----:B------:R-:W0:Y:S01]  /*0080*/  S2R R0, SR_TID.X ;  /* 0x0000000000007919 */ /* 0x000e220000002100 */
[----:B------:R-:W1:Y:S01]  /*0090*/  LDCU UR6, c[0x0][0x39c] ;  /* 0x00007380ff0677ac */ /* 0x000e620008000800 */
[----:B------:R-:W-:Y:S01]  /*00a0*/  HFMA2 R28, -RZ, RZ, 0, 0 ;  /* 0x00000000ff1c7431 */ /* 0x000fe200000001ff */
[----:B------:R-:W2:Y:S01]  /*00b0*/  LDCU.64 UR8, c[0x0][0x358] ;  /* 0x00006b00ff0877ac */ /* 0x000ea20008000a00 */
[----:B-1----:R-:W-:Y:S01]  /*00c0*/  UISETP.GE.AND UP0, UPT, UR6, 0x1, UPT ;  /* 0x000000010600788c */ /* 0x002fe2000bf06270 */
[----:B0-----:R-:W-:-:S08]  /*00d0*/  LOP3.LUT R0, R0, 0x1f, RZ, 0xc0, !PT ;  /* 0x0000001f00007812 */ /* 0x001fd000078ec0ff */
[----:B--2---:R-:W-:Y:S05]  /*00e0*/  BRA.U !UP0, `(.L_x_1) ;  /* 0x0000000908487547 */ /* 0x004fea000b800000 */
[----:B------:R-:W-:Y:S01]  /*00f0*/  UISETP.GE.U32.AND UP0, UPT, UR6, 0x181, UPT ;  /* 0x000001810600788c */ /* 0x000fe2000bf06070 */
[----:B------:R-:W-:Y:S01]  /*0100*/  SHF.L.U32 R2, R0, 0x2, RZ ;  /* 0x0000000200027819 */ /* 0x000fe200000006ff */
[----:B------:R-:W-:Y:S01]  /*0110*/  UIADD3 UR4, UPT, UPT, UR6, 0x1f, URZ ;  /* 0x0000001f06047890 */ /* 0x000fe2000fffe0ff */
[----:B------:R-:W-:Y:S02]  /*0120*/  MOV R28, RZ ;  /* 0x000000ff001c7202 */ /* 0x000fe40000000f00 */
[----:B------:R-:W-:Y:S01]  /*0130*/  MOV R21, RZ ;  /* 0x000000ff00157202 */ /* 0x000fe20000000f00 */
[----:B------:R-:W-:-:S04]  /*0140*/  ULEA.HI UR4, UR4, 0x3, URZ, 0x1b ;  /* 0x0000000304047891 */ /* 0x000fc8000f8fd8ff */
[----:B------:R-:W-:Y:S01]  /*0150*/  USHF.R.U32.HI UR5, URZ, 0x2, UR4 ;  /* 0x00000002ff057899 */ /* 0x000fe20008011604 */
[----:B------:R-:W-:Y:S11]  /*0160*/  BRA.U !UP0, `(.L_x_2) ;  /* 0x00000005086c7547 */ /* 0x000ff6000b800000 */
[----:B------:R-:W0:Y:S01]  /*0170*/  LDC.64 R32, c[0x0][0x380] ;  /* 0x0000e000ff207b82 */ /* 0x000e220000000a00 */
[C---:B------:R-:W-:Y:S01]  /*0180*/  ISETP.GE.AND P2, PT, R2.reuse, UR6, PT ;  /* 0x0000000602007c0c */ /* 0x040fe2000bf46270 */
[----:B------:R-:W-:Y:S01]  /*0190*/  IMAD R5, R3, UR6, R2 ;  /* 0x0000000603057c24 */ /* 0x000fe2000f8e0202 */
[----:B------:R-:W-:-:S04]  /*01a0*/  IADD3 R4, PT, PT, R2, 0x80, RZ ;  /* 0x0000008002047810 */ /* 0x000fc80007ffe0ff */
[----:B------:R-:W-:Y:S01]  /*01b0*/  ISETP.GE.AND P3, PT, R4, UR6, PT ;  /* 0x0000000604007c0c */ /* 0x000fe2000bf66270 */
[----:B------:R-:W1:Y:S01]  /*01c0*/  LDC.64 R30, c[0x0][0x388] ;  /* 0x0000e200ff1e7b82 */ /* 0x000e620000000a00 */
[----:B0-----:R-:W-:-:S05]  /*01d0*/  IMAD.WIDE R32, R5, 0x4, R32 ;  /* 0x0000000405207825 */ /* 0x001fca00078e0220 */
[----:B------:R-:W2:Y:S01]  /*01e0*/  @!P2 LDG.E.128 R20, desc[UR8][R32.64] ;  /* 0x000000082014a981 */ /* 0x000ea2000c1e1d00 */
[----:B-1----:R-:W-:-:S05]  /*01f0*/  IMAD.WIDE R30, R2, 0x4, R30 ;  /* 0x00000004021e7825 */ /* 0x002fca00078e021e */
[----:B------:R-:W3:Y:S04]  /*0200*/  @!P3 LDG.E.128 R8, desc[UR8][R32.64+0x200] ;  /* 0x000200082008b981 */ /* 0x000ee8000c1e1d00 */
[----:B------:R-:W2:Y:S04]  /*0210*/  @!P2 LDG.E.128 R24, desc[UR8][R30.64] ;  /* 0x000000081e18a981 */ /* 0x000ea8000c1e1d00 */
[----:B------:R-:W3:Y:S01]  /*0220*/  @!P3 LDG.E.128 R4, desc[UR8][R30.64+0x200] ;  /* 0x000200081e04b981 */ /* 0x000ee2000c1e1d00 */
[----:B------:R-:W-:-:S04]  /*0230*/  IADD3 R12, PT, PT, R2, 0x100, RZ ;  /* 0x00000100020c7810 */ /* 0x000fc80007ffe0ff */
[----:B------:R-:W-:Y:S02]  /*0240*/  ISETP.GE.AND P1, PT, R12, UR6, PT ;  /* 0x000000060c007c0c */ /* 0x000fe4000bf26270 */
[----:B------:R-:W-:-:S04]  /*0250*/  IADD3 R12, PT, PT, R2, 0x180, RZ ;  /* 0x00000180020c7810 */ /* 0x000fc80007ffe0ff */
[----:B------:R-:W-:-:S07]  /*0260*/  ISETP.GE.AND P0, PT, R12, UR6, PT ;  /* 0x000000060c007c0c */ /* 0x000fce000bf06270 */
[----:B------:R-:W4:Y:S04]  /*0270*/  @!P1 LDG.E.128 R16, desc[UR8][R32.64+0x400] ;  /* 0x0004000820109981 */ /* 0x000f28000c1e1d00 */
[----:B------:R-:W4:Y:S01]  /*0280*/  @!P1 LDG.E.128 R12, desc[UR8][R30.64+0x400] ;  /* 0x000400081e0c9981 */ /* 0x000f22000c1e1d00 */
[----:B--2---:R-:W-:-:S04]  /*0290*/  @!P2 FMUL R21, R25, R21 ;  /* 0x000000151915a220 */ /* 0x004fc80000400000 */
[----:B------:R-:W-:-:S04]  /*02a0*/  @!P2 FFMA R21, R24, R20, R21 ;  /* 0x000000141815a223 */ /* 0x000fc80000000015 */
[----:B------:R-:W-:Y:S01]  /*02b0*/  @!P2 FFMA R22, R26, R22, R21 ;  /* 0x000000161a16a223 */ /* 0x000fe20000000015 */
[----:B---3--:R-:W-:-:S03]  /*02c0*/  @!P3 FMUL R9, R5, R9 ;  /* 0x000000090509b220 */ /* 0x008fc60000400000 */
[----:B------:R-:W-:Y:S02]  /*02d0*/  @!P2 FFMA R5, R27, R23, R22 ;  /* 0x000000171b05a223 */ /* 0x000fe40000000016 */
[----:B------:R-:W2:Y:S04]  /*02e0*/  @!P0 LDG.E.128 R20, desc[UR8][R32.64+0x600] ;  /* 0x0006000820148981 */ /* 0x000ea8000c1e1d00 */
[----:B------:R-:W2:Y:S01]  /*02f0*/  @!P0 LDG.E.128 R24, desc[UR8][R30.64+0x600] ;  /* 0x000600081e188981 */ /* 0x000ea2000c1e1d00 */
[----:B------:R-:W-:Y:S01]  /*0300*/  ULOP3.LUT UR7, UR5, 0x1fffffc, URZ, 0xc0, !UPT ;  /* 0x01fffffc05077892 */ /* 0x000fe2000f8ec0ff */
[----:B------:R-:W-:Y:S01]  /*0310*/  MOV R28, RZ ;  /* 0x000000ff001c7202 */ /* 0x000fe20000000f00 */
[----:B------:R-:W-:Y:S01]  /*0320*/  @!P2 FADD R28, RZ, R5 ;  /* 0x00000005ff1ca221 */ /* 0x000fe20000000000 */
[----:B------:R-:W-:Y:S01]  /*0330*/  @!P3 FFMA R9, R4, R8, R9 ;  /* 0x000000080409b223 */ /* 0x000fe20000000009 */
[----:B----4-:R-:W-:-:S03]  /*0340*/  @!P1 FMUL R13, R13, R17 ;  /* 0x000000110d0d9220 */ /* 0x010fc60000400000 */
[----:B------:R-:W-:Y:S01]  /*0350*/  @!P3 FFMA R6, R6, R10, R9 ;  /* 0x0000000a0606b223 */ /* 0x000fe20000000009 */
[----:B------:R-:W-:-:S03]  /*0360*/  @!P1 FFMA R13, R12, R16, R13 ;  /* 0x000000100c0d9223 */ /* 0x000fc6000000000d */
[----:B------:R-:W-:Y:S01]  /*0370*/  @!P3 FFMA R7, R7, R11, R6 ;  /* 0x0000000b0707b223 */ /* 0x000fe20000000006 */
[----:B------:R-:W-:-:S03]  /*0380*/  @!P1 FFMA R14, R14, R18, R13 ;  /* 0x000000120e0e9223 */ /* 0x000fc6000000000d */
[----:B------:R-:W-:Y:S01]  /*0390*/  @!P3 FADD R28, R28, R7 ;  /* 0x000000071c1cb221 */ /* 0x000fe20000000000 */
[----:B------:R-:W-:-:S04]  /*03a0*/  @!P1 FFMA R15, R15, R19, R14 ;  /* 0x000000130f0f9223 */ /* 0x000fc8000000000e */
[----:B------:R-:W-:Y:S01]  /*03b0*/  @!P1 FADD R28, R28, R15 ;  /* 0x0000000f1c1c9221 */ /* 0x000fe20000000000 */
[----:B--2---:R-:W-:-:S04]  /*03c0*/  @!P0 FMUL R21, R25, R21 ;  /* 0x0000001519158220 */ /* 0x004fc80000400000 */
[----:B------:R-:W-:Y:S01]  /*03d0*/  @!P0 FFMA R5, R24, R20, R21 ;  /* 0x0000001418058223 */ /* 0x000fe20000000015 */
[----:B------:R-:W-:-:S04]  /*03e0*/  MOV R21, UR7 ;  /* 0x0000000700157c02 */ /* 0x000fc80008000f00 */
[----:B------:R-:W-:Y:S01]  /*03f0*/  ISETP.NE.AND P2, PT, R21, 0x4, PT ;  /* 0x000000041500780c */ /* 0x000fe20003f45270 */
[----:B------:R-:W-:-:S04]  /*0400*/  @!P0 FFMA R22, R26, R22, R5 ;  /* 0x000000161a168223 */ /* 0x000fc80000000005 */
[----:B------:R-:W-:-:S04]  /*0410*/  @!P0 FFMA R23, R27, R23, R22 ;  /* 0x000000171b178223 */ /* 0x000fc80000000016 */
[----:B------:R-:W-:-:S04]  /*0420*/  @!P0 FADD R28, R28, R23 ;  /* 0x000000171c1c8221 */ /* 0x000fc80000000000 */
[----:B------:R-:W-:Y:S05]  /*0430*/  @!P2 BRA `(.L_x_2) ;  /* 0x0000000000b8a947 */ /* 0x000fea0003800000 */
[----:B------:R-:W0:Y:S01]  /*0440*/  LDC.64 R22, c[0x0][0x380] ;  /* 0x0000e000ff167b82 */ /* 0x000e220000000a00 */
[----:B------:R-:W-:Y:S01]  /*0450*/  HFMA2 R20, -RZ, RZ, 0, 2.384185791015625e-07 ;  /* 0x00000004ff147431 */ /* 0x000fe200000001ff */
[----:B------:R-:W1:Y:S06]  /*0460*/  LDCU UR6, c[0x0][0x39c] ;  /* 0x00007380ff0677ac */ /* 0x000e6c0008000800 */
[----:B------:R-:W2:Y:S02]  /*0470*/  LDC.64 R24, c[0x0][0x388] ;  /* 0x0000e200ff187b82 */ /* 0x000ea40000000a00 */
.L_x_3:
[----:B------:R-:W-:-:S04]  /*0480*/  LEA R26, R20, R2, 0x7 ;  /* 0x00000002141a7211 */ /* 0x000fc800078e38ff */
[C---:B-1----:R-:W-:Y:S01]  /*0490*/  ISETP.GE.AND P2, PT, R26.reuse, UR6, PT ;  /* 0x000000061a007c0c */ /* 0x042fe2000bf46270 */
[----:B------:R-:W-:Y:S01]  /*04a0*/  IMAD R31, R3, UR6, R26 ;  /* 0x00000006031f7c24 */ /* 0x000fe2000f8e021a */
[C---:B------:R-:W-:Y:S01]  /*04b0*/  IADD3 R12, PT, PT, R26.reuse, 0x80, RZ ;  /* 0x000000801a0c7810 */ /* 0x040fe20007ffe0ff */
[----:B--2---:R-:W-:-:S04]  /*04c0*/  IMAD.WIDE R32, R26, 0x4, R24 ;  /* 0x000000041a207825 */ /* 0x004fc800078e0218 */
[----:B0-----:R-:W-:Y:S01]  /*04d0*/  IMAD.WIDE R30, R31, 0x4, R22 ;  /* 0x000000041f1e7825 */ /* 0x001fe200078e0216 */
[----:B------:R-:W-:-:S05]  /*04e0*/  ISETP.GE.AND P3, PT, R12, UR6, PT ;  /* 0x000000060c007c0c */ /* 0x000fca000bf66270 */
[----:B------:R-:W2:Y:S04]  /*04f0*/  @!P2 LDG.E.128 R4, desc[UR8][R32.64] ;  /* 0x000000082004a981 */ /* 0x000ea8000c1e1d00 */
[----:B------:R-:W2:Y:S04]  /*0500*/  @!P2 LDG.E.128 R8, desc[UR8][R30.64] ;  /* 0x000000081e08a981 */ /* 0x000ea8000c1e1d00 */
[----:B------:R-:W3:Y:S04]  /*0510*/  @!P3 LDG.E.128 R12, desc[UR8][R32.64+0x200] ;  /* 0x00020008200cb981 */ /* 0x000ee8000c1e1d00 */
[----:B------:R-:W3:Y:S01]  /*0520*/  @!P3 LDG.E.128 R16, desc[UR8][R30.64+0x200] ;  /* 0x000200081e10b981 */ /* 0x000ee2000c1e1d00 */
[----:B--2---:R-:W-:-:S04]  /*0530*/  @!P2 FMUL R5, R5, R9 ;  /* 0x000000090505a220 */ /* 0x004fc80000400000 */
[----:B------:R-:W-:Y:S01]  /*0540*/  @!P2 FFMA R5, R4, R8, R5 ;  /* 0x000000080405a223 */ /* 0x000fe20000000005 */
[C---:B------:R-:W-:Y:S02]  /*0550*/  IADD3 R4, PT, PT, R26.reuse, 0x100, RZ ;  /* 0x000001001a047810 */ /* 0x040fe40007ffe0ff */
[----:B------:R-:W-:Y:S02]  /*0560*/  IADD3 R26, PT, PT, R26, 0x180, RZ ;  /* 0x000001801a1a7810 */ /* 0x000fe40007ffe0ff */
[----:B------:R-:W-:Y:S01]  /*0570*/  ISETP.GE.AND P1, PT, R4, UR6, PT ;  /* 0x0000000604007c0c */ /* 0x000fe2000bf26270 */
[----:B---3--:R-:W-:Y:S01]  /*0580*/  @!P3 FMUL R13, R13, R17 ;  /* 0x000000110d0db220 */ /* 0x008fe20000400000 */
[----:B------:R-:W-:Y:S01]  /*0590*/  ISETP.GE.AND P0, PT, R26, UR6, PT ;  /* 0x000000061a007c0c */ /* 0x000fe2000bf06270 */
[----:B------:R-:W-:Y:S02]  /*05a0*/  @!P2 FFMA R6, R6, R10, R5 ;  /* 0x0000000a0606a223 */ /* 0x000fe40000000005 */
[----:B------:R-:W-:-:S02]  /*05b0*/  @!P3 FFMA R13, R12, R16, R13 ;  /* 0x000000100c0db223 */ /* 0x000fc4000000000d */
[----:B------:R-:W-:Y:S02]  /*05c0*/  @!P2 FFMA R27, R7, R11, R6 ;  /* 0x0000000b071ba223 */ /* 0x000fe40000000006 */
[----:B------:R-:W-:-:S04]  /*05d0*/  @!P3 FFMA R14, R14, R18, R13 ;  /* 0x000000120e0eb223 */ /* 0x000fc8000000000d */
[----:B------:R-:W2:Y:S01]  /*05e0*/  @!P1 LDG.E.128 R4, desc[UR8][R32.64+0x400] ;  /* 0x0004000820049981 */ /* 0x000ea2000c1e1d00 */
[----:B------:R-:W-:-:S03]  /*05f0*/  @!P3 FFMA R29, R15, R19, R14 ;  /* 0x000000130f1db223 */ /* 0x000fc6000000000e */
[----:B------:R-:W2:Y:S04]  /*0600*/  @!P1 LDG.E.128 R8, desc[UR8][R30.64+0x400] ;  /* 0x000400081e089981 */ /* 0x000ea8000c1e1d00 */
[----:B------:R-:W3:Y:S04]  /*0610*/  @!P0 LDG.E.128 R12, desc[UR8][R32.64+0x600] ;  /* 0x00060008200c8981 */ /* 0x000ee8000c1e1d00 */
[----:B------:R-:W3:Y:S01]  /*0620*/  @!P0 LDG.E.128 R16, desc[UR8][R30.64+0x600] ;  /* 0x000600081e108981 */ /* 0x000ee2000c1e1d00 */
[----:B------:R-:W-:Y:S01]  /*0630*/  IADD3 R20, PT, PT, R20, 0x4, RZ ;  /* 0x0000000414147810 */ /* 0x000fe20007ffe0ff */
[----:B------:R-:W-:-:S03]  /*0640*/  @!P2 FADD R28, R28, R27 ;  /* 0x0000001b1c1ca221 */ /* 0x000fc60000000000 */
[----:B------:R-:W-:Y:S01]  /*0650*/  ISETP.NE.AND P2, PT, R20, R21, PT ;  /* 0x000000151400720c */ /* 0x000fe20003f45270 */
[----:B------:R-:W-:Y:S01]  /*0660*/  @!P3 FADD R28, R28, R29 ;  /* 0x0000001d1c1cb221 */ /* 0x000fe20000000000 */
[----:B--2---:R-:W-:-:S04]  /*0670*/  @!P1 FMUL R5, R5, R9 ;  /* 0x0000000905059220 */ /* 0x004fc80000400000 */
[----:B------:R-:W-:Y:S01]  /*0680*/  @!P1 FFMA R5, R4, R8, R5 ;  /* 0x0000000804059223 */ /* 0x000fe20000000005 */
[----:B---3--:R-:W-:-:S03]  /*0690*/  @!P0 FMUL R13, R13, R17 ;  /* 0x000000110d0d8220 */ /* 0x008fc60000400000 */
[----:B------:R-:W-:Y:S01]  /*06a0*/  @!P1 FFMA R6, R6, R10, R5 ;  /* 0x0000000a06069223 */ /* 0x000fe20000000005 */
[----:B------:R-:W-:-:S03]  /*06b0*/  @!P0 FFMA R13, R12, R16, R13 ;  /* 0x000000100c0d8223 */ /* 0x000fc6000000000d */
[----:B------:R-:W-:Y:S01]  /*06c0*/  @!P1 FFMA R7, R7, R11, R6 ;  /* 0x0000000b07079223 */ /* 0x000fe20000000006 */
[----:B------:R-:W-:-:S03]  /*06d0*/  @!P0 FFMA R14, R14, R18, R13 ;  /* 0x000000120e0e8223 */ /* 0x000fc6000000000d */
[----:B------:R-:W-:Y:S01]  /*06e0*/  @!P1 FADD R28, R28, R7 ;  /* 0x000000071c1c9221 */ /* 0x000fe20000000000 */
[----:B------:R-:W-:-:S04]  /*06f0*/  @!P0 FFMA R15, R15, R19, R14 ;  /* 0x000000130f0f8223 */ /* 0x000fc8000000000e */
[----:B------:R-:W-:Y:S01]  /*0700*/  @!P0 FADD R28, R28, R15 ;  /* 0x0000000f1c1c8221 */ /* 0x000fe20000000000 */
[----:B------:R-:W-:Y:S06]  /*0710*/  @P2 BRA `(.L_x_3) ;  /* 0xfffffffc00582947 */ /* 0x000fec000383ffff */
.L_x_2:
[----:B------:R-:W-:-:S09]  /*0720*/  ULOP3.LUT UP0, UR5, UR5, 0x3, URZ, 0xc0, !UPT ;  /* 0x0000000305057892 */ /* 0x000fd2000f80c0ff */
[----:B------:R-:W-:Y:S05]  /*0730*/  BRA.U !UP0, `(.L_x_1) ;  /* 0x0000000108b47547 */ /* 0x000fea000b800000 */
[----:B------:R-:W-:Y:S02]  /*0740*/  UISETP.NE.AND UP0, UPT, UR5, 0x1, UPT ;  /* 0x000000010500788c */ /* 0x000fe4000bf05270 */
[----:B------:R-:W-:-:S07]  /*0750*/  ULOP3.LUT UP1, URZ, UR4, 0x4, URZ, 0xc0, !UPT ;  /* 0x0000000404ff7892 */ /* 0x000fce000f82c0ff */
[----:B------:R-:W-:Y:S05]  /*0760*/  BRA.U !UP0, `(.L_x_4) ;  /* 0x0000000108607547 */ /* 0x000fea000b800000 */
[----:B------:R-:W0:Y:S01]  /*0770*/  LDC.64 R22, c[0x0][0x388] ;  /* 0x0000e200ff167b82 */ /* 0x000e220000000a00 */
[----:B------:R-:W-:-:S04]  /*0780*/  LEA R4, R21, R2, 0x7 ;  /* 0x0000000215047211 */ /* 0x000fc800078e38ff */
[C---:B------:R-:W-:Y:S02]  /*0790*/  IADD3 R5, PT, PT, R4.reuse, 0x80, RZ ;  /* 0x0000008004057810 */ /* 0x040fe40007ffe0ff */
[C---:B------:R-:W-:Y:S01]  /*07a0*/  ISETP.GE.AND P0, PT, R4.reuse, UR6, PT ;  /* 0x0000000604007c0c */ /* 0x040fe2000bf06270 */
[----:B------:R-:W1:Y:S01]  /*07b0*/  LDC.64 R24, c[0x0][0x380] ;  /* 0x0000e000ff187b82 */ /* 0x000e620000000a00 */
[----:B------:R-:W-:Y:S01]  /*07c0*/  ISETP.GE.AND P1, PT, R5, UR6, PT ;  /* 0x0000000605007c0c */ /* 0x000fe2000bf26270 */
[----:B------:R-:W-:Y:S02]  /*07d0*/  IMAD R5, R3, UR6, R4 ;  /* 0x0000000603057c24 */ /* 0x000fe4000f8e0204 */
[----:B0-----:R-:W-:-:S10]  /*07e0*/  IMAD.WIDE R22, R4, 0x4, R22 ;  /* 0x0000000404167825 */ /* 0x001fd400078e0216 */
[----:B------:R-:W2:Y:S01]  /*07f0*/  @!P1 LDG.E.128 R16, desc[UR8][R22.64+0x200] ;  /* 0x0002000816109981 */ /* 0x000ea2000c1e1d00 */
[----:B-1----:R-:W-:-:S03]  /*0800*/  IMAD.WIDE R24, R5, 0x4, R24 ;  /* 0x0000000405187825 */ /* 0x002fc600078e0218 */
[----:B------:R-:W3:Y:S04]  /*0810*/  @!P0 LDG.E.128 R4, desc[UR8][R22.64] ;  /* 0x0000000816048981 */ /* 0x000ee8000c1e1d00 */
[----:B------:R-:W3:Y:S04]  /*0820*/  @!P0 LDG.E.128 R8, desc[UR8][R24.64] ;  /* 0x0000000818088981 */ /* 0x000ee8000c1e1d00 */
[----:B------:R-:W2:Y:S01]  /*0830*/  @!P1 LDG.E.128 R12, desc[UR8][R24.64+0x200] ;  /* 0x00020008180c9981 */ /* 0x000ea2000c1e1d00 */
[----:B------:R-:W-:Y:S01]  /*0840*/  IADD3 R21, PT, PT, R21, 0x2, RZ ;  /* 0x0000000215157810 */ /* 0x000fe20007ffe0ff */
[----:B---3--:R-:W-:Y:S01]  /*0850*/  @!P0 FMUL R5, R5, R9 ;  /* 0x0000000905058220 */ /* 0x008fe20000400000 */
[----:B--2---:R-:W-:-:S03]  /*0860*/  @!P1 FMUL R13, R17, R13 ;  /* 0x0000000d110d9220 */ /* 0x004fc60000400000 */
[----:B------:R-:W-:Y:S01]  /*0870*/  @!P0 FFMA R5, R4, R8, R5 ;  /* 0x0000000804058223 */ /* 0x000fe20000000005 */
[----:B------:R-:W-:-:S03]  /*0880*/  @!P1 FFMA R13, R16, R12, R13 ;  /* 0x0000000c100d9223 */ /* 0x000fc6000000000d */
[----:B------:R-:W-:Y:S01]  /*0890*/  @!P0 FFMA R6, R6, R10, R5 ;  /* 0x0000000a06068223 */ /* 0x000fe20000000005 */
[----:B------:R-:W-:-:S03]  /*08a0*/  @!P1 FFMA R14, R18, R14, R13 ;  /* 0x0000000e120e9223 */ /* 0x000fc6000000000d */
[----:B------:R-:W-:Y:S01]  /*08b0*/  @!P0 FFMA R7, R7, R11, R6 ;  /* 0x0000000b07078223 */ /* 0x000fe20000000006 */
[----:B------:R-:W-:-:S03]  /*08c0*/  @!P1 FFMA R15, R19, R15, R14 ;  /* 0x0000000f130f9223 */ /* 0x000fc6000000000e */
[----:B------:R-:W-:-:S04]  /*08d0*/  @!P0 FADD R28, R28, R7 ;  /* 0x000000071c1c8221 */ /* 0x000fc80000000000 */
[----:B------:R-:W-:-:S07]  /*08e0*/  @!P1 FADD R28, R28, R15 ;  /* 0x0000000f1c1c9221 */ /* 0x000fce0000000000 */
.L_x_4:
[----:B------:R-:W-:Y:S05]  /*08f0*/  BRA.U !UP1, `(.L_x_1) ;  /* 0x0000000109447547 */ /* 0x000fea000b800000 */
[----:B------:R-:W-:Y:S01]  /*0900*/  LEA R2, R21, R2, 0x7 ;  /* 0x0000000215027211 */ /* 0x000fe200078e38ff */
[----:B------:R-:W-:Y:S03]  /*0910*/  BSSY.RECONVERGENT B0, `(.L_x_1) ;  /* 0x000000f000007945 */ /* 0x000fe60003800200 */
[----:B------:R-:W-:-:S13]  /*0920*/  ISETP.GE.AND P0, PT, R2, UR6, PT ;  /* 0x0000000602007c0c */ /* 0x000fda000bf06270 */
[----:B------:R-:W-:Y:S05]  /*0930*/  @P0 BRA `(.L_x_5) ;  /* 0x0000000000300947 */ /* 0x000fea0003800000 */
[----:B------:R-:W0:Y:S01]  /*0940*/  LDC.64 R4, c[0x0][0x388] ;  /* 0x0000e200ff047b82 */ /* 0x000e220000000a00 */
[----:B------:R-:W-:-:S07]  /*0950*/  IMAD R7, R3, UR6, R2 ;  /* 0x0000000603077c24 */ /* 0x000fce000f8e0202 */
[----:B------:R-:W1:Y:S01]  /*0960*/  LDC.64 R8, c[0x0][0x380] ;  /* 0x0000e000ff087b82 */ /* 0x000e620000000a00 */
[----:B0-----:R-:W-:-:S04]  /*0970*/  IMAD.WIDE R4, R2, 0x4, R4 ;  /* 0x0000000402047825 */ /* 0x001fc800078e0204 */
[----:B-1----:R-:W-:Y:S02]  /*0980*/  IMAD.WIDE R8, R7, 0x4, R8 ;  /* 0x0000000407087825 */ /* 0x002fe400078e0208 */
[----:B------:R-:W2:Y:S04]  /*0990*/  LDG.E.128 R4, desc[UR8][R4.64] ;  /* 0x0000000804047981 */ /* 0x000ea8000c1e1d00 */
[----:B------:R-:W2:Y:S02]  /*09a0*/  LDG.E.128 R8, desc[UR8][R8.64] ;  /* 0x0000000808087981 */ /* 0x000ea4000c1e1d00 */
[----:B--2---:R-:W-:-:S04]  /*09b0*/  FMUL R13, R5, R9 ;  /* 0x00000009050d7220 */ /* 0x004fc80000400000 */
[----:B------:R-:W-:-:S04]  /*09c0*/  FFMA R13, R4, R8, R13 ;  /* 0x00000008040d7223 */ /* 0x000fc8000000000d */
[----:B------:R-:W-:-:S04]  /*09d0*/  FFMA R6, R6, R10, R13 ;  /* 0x0000000a06067223 */ /* 0x000fc8000000000d */
[----:B------:R-:W-:-:S04]  /*09e0*/  FFMA R7, R7, R11, R6 ;  /* 0x0000000b07077223 */ /* 0x000fc80000000006 */
[----:B------:R-:W-:-:S07]  /*09f0*/  FADD R28, R28, R7 ;  /* 0x000000071c1c7221 */ /* 0x000fce0000000000 */
.L_x_5:
[----:B------:R-:W-:Y:S05]  /*0a00*/  BSYNC.RECONVERGENT B0 ;  /* 0x0000000000007941 */ /* 0x000fea0003800200 */
.L_x_1:
[----:B------:R-:W0:Y:S01]  /*0a10*/  SHFL.BFLY PT, R5, R28, 0x10, 0x1f ;  /* 0x0e001f001c057f89 */ /* 0x000e2200000e0000 */
[----:B------:R-:W-:Y:S01]  /*0a20*/  ISETP.NE.AND P0, PT, R0, RZ, PT ;  /* 0x000000ff0000720c */ /* 0x000fe20003f05270 */
[----:B0-----:R-:W-:-:S05]  /*0a30*/  FADD R5, R5, R28 ;  /* 0x0000001c05057221 */ /* 0x001fca0000000000 */
        /* <DEDUP_REMOVED lines=9> */
[----:B-1----:R-:W-:Y:S01]  /*0ad0*/  FADD R9, R0, R9 ;  /* 0x0000000900097221 */ /* 0x002fe20000000000 */
[----:B--2---:R-:W-:-:S05]  /*0ae0*/  IMAD.WIDE R2, R3, 0x4, R4 ;  /* 0x0000000403027825 */ /* 0x004fca00078e0204 */
[----:B------:R-:W-:Y:S01]  /*0af0*/  STG.E desc[UR8][R2.64], R9 ;  /* 0x0000000902007986 */ /* 0x000fe2000c101908 */
[----:B------:R-:W-:Y:S05]  /*0b00*/  EXIT ;  /* 0x000000000000794d */ /* 0x000fea0003800000 */
.L_x_6:
        /* <DEDUP_REMOVED lines=15> */
.L_x_15:


//--------------------- .text._Z9sgemv_k32PfS_S_ii --------------------------
	.section	.text._Z9sgemv_k32PfS_S_ii,"ax",@progbits
	.align	128
        .global         _Z9sgemv_k32PfS_S_ii
        .type           _Z9sgemv_k32PfS_S_ii,@function
        .size           _Z9sgemv_k32PfS_S_ii,(.L_x_16 - _Z9sgemv_k32PfS_S_ii)
        .other          _Z9sgemv_k32PfS_S_ii,@"STO_CUDA_ENTRY STV_DEFAULT"
_Z9sgemv_k32PfS_S_ii:
.text._Z9sgemv_k32PfS_S_ii:
        /* <DEDUP_REMOVED lines=16> */
[----:B------:R-:W-:Y:S01]  /*0100*/  MOV R0, RZ ;  /* 0x000000ff00007202 */ /* 0x000fe20000000f00 */
[----:B------:R-:W-:Y:S01]  /*0110*/  UIADD3 UR7, UPT, UPT, UR6, 0x1f, URZ ;  /* 0x0000001f06077890 */ /* 0x000fe2000fffe0ff */
[----:B------:R-:W-:-:S03]  /*0120*/  MOV R4, RZ ;  /* 0x000000ff00047202 */ /* 0x000fc60000000f00 */
[----:B------:R-:W-:-:S04]  /*0130*/  USHF.R.U32.HI UR4, URZ, 0x5, UR7 ;  /* 0x00000005ff047899 */ /* 0x000fc80008011607 */
[----:B------:R-:W-:Y:S01]  /*0140*/  ULOP3.LUT UR8, UR4, 0x7, URZ, 0xc0, !UPT ;  /* 0x0000000704087892 */ /* 0x000fe2000f8ec0ff */
[----:B------:R-:W-:Y:S11]  /*0150*/  BRA.U !UP0, `(.L_x_8) ;  /* 0x0000000908087547 */ /* 0x000ff6000b800000 */
[----:B------:R-:W-:Y:S01]  /*0160*/  LOP3.LUT R5, R3, 0x80, RZ, 0xfc, !PT ;  /* 0x0000008003057812 */ /* 0x000fe200078efcff */
[----:B------:R-:W0:Y:S01]  /*0170*/  LDC.64 R10, c[0x0][0x380] ;  /* 0x0000e000ff0a7b82 */ /* 0x000e220000000a00 */
[----:B------:R-:W-:Y:S02]  /*0180*/  IMAD R7, R2, UR6, R3 ;  /* 0x0000000602077c24 */ /* 0x000fe4000f8e0203 */
[----:B------:R-:W-:-:S04]  /*0190*/  IADD3 R13, PT, PT, R5, -0x80, RZ ;  /* 0xffffff80050d7810 */ /* 0x000fc80007ffe0ff */
[----:B------:R-:W-:-:S13]  /*01a0*/  ISETP.GE.AND P6, PT, R13, UR6, PT ;  /* 0x000000060d007c0c */ /* 0x000fda000bfc6270 */
[----:B------:R-:W1:Y:S01]  /*01b0*/  @!P6 LDC.64 R8, c[0x0][0x388] ;  /* 0x0000e200ff08eb82 */ /* 0x000e620000000a00 */
[----:B0-----:R-:W-:-:S05]  /*01c0*/  IMAD.WIDE R10, R7, 0x4, R10 ;  /* 0x00000004070a7825 */ /* 0x001fca00078e020a */
[----:B------:R-:W2:Y:S01]  /*01d0*/  @!P6 LDG.E R12, desc[UR10][R10.64] ;  /* 0x0000000a0a0ce981 */ /* 0x000ea2000c1e1900 */
[----:B-1----:R-:W-:-:S05]  /*01e0*/  @!P6 IMAD.WIDE.U32 R8, R13, 0x4, R8 ;  /* 0x000000040d08e825 */ /* 0x002fca00078e0008 */
[----:B------:R0:W2:Y:S01]  /*01f0*/  @!P6 LDG.E R13, desc[UR10][R8.64] ;  /* 0x0000000a080de981 */ /* 0x0000a2000c1e1900 */
[C---:B------:R-:W-:Y:S02]  /*0200*/  IADD3 R24, PT, PT, R5.reuse, -0x60, RZ ;  /* 0xffffffa005187810 */ /* 0x040fe40007ffe0ff */
[C---:B------:R-:W-:Y:S02]  /*0210*/  IADD3 R29, PT, PT, R5.reuse, -0x40, RZ ;  /* 0xffffffc0051d7810 */ /* 0x040fe40007ffe0ff */
[----:B------:R-:W-:Y:S02]  /*0220*/  ISETP.GE.AND P5, PT, R24, UR6, PT ;  /* 0x0000000618007c0c */ /* 0x000fe4000bfa6270 */
[----:B------:R-:W-:Y:S02]  /*0230*/  IADD3 R27, PT, PT, R5, -0x20, RZ ;  /* 0xffffffe0051b7810 */ /* 0x000fe40007ffe0ff */
[----:B------:R-:W-:Y:S02]  /*0240*/  ISETP.GE.AND P4, PT, R29, UR6, PT ;  /* 0x000000061d007c0c */ /* 0x000fe4000bf86270 */
[----:B------:R-:W-:-:S02]  /*0250*/  ISETP.GE.AND P3, PT, R27, UR6, PT ;  /* 0x000000061b007c0c */ /* 0x000fc4000bf66270 */
[C---:B------:R-:W-:Y:S02]  /*0260*/  ISETP.GE.AND P2, PT, R5.reuse, UR6, PT ;  /* 0x0000000605007c0c */ /* 0x040fe4000bf46270 */
[----:B------:R-:W-:-:S03]  /*0270*/  IADD3 R25, PT, PT, R5, 0x20, RZ ;  /* 0x0000002005197810 */ /* 0x000fc60007ffe0ff */
[----:B------:R-:W1:Y:S01]  /*0280*/  @!P5 LDC.64 R20, c[0x0][0x388] ;  /* 0x0000e200ff14db82 */ /* 0x000e620000000a00 */
[----:B------:R-:W-:Y:S02]  /*0290*/  IADD3 R6, PT, PT, R5, 0x40, RZ ;  /* 0x0000004005067810 */ /* 0x000fe40007ffe0ff */
[----:B------:R-:W-:Y:S02]  /*02a0*/  ISETP.GE.AND P1, PT, R25, UR6, PT ;  /* 0x0000000619007c0c */ /* 0x000fe4000bf26270 */
[----:B------:R-:W-:-:S03]  /*02b0*/  ISETP.GE.AND P0, PT, R6, UR6, PT ;  /* 0x0000000606007c0c */ /* 0x000fc6000bf06270 */
[----:B------:R-:W3:Y:S01]  /*02c0*/  @!P4 LDC.64 R22, c[0x0][0x388] ;  /* 0x0000e200ff16cb82 */ /* 0x000ee20000000a00 */
[----:B------:R-:W-:Y:S02]  /*02d0*/  IADD3 R4, PT, PT, R5, 0x60, RZ ;  /* 0x0000006005047810 */ /* 0x000fe40007ffe0ff */
[----:B------:R-:W-:-:S05]  /*02e0*/  MOV R0, RZ ;  /* 0x000000ff00007202 */ /* 0x000fca0000000f00 */
[----:B0-----:R-:W0:Y:S08]  /*02f0*/  @!P3 LDC.64 R8, c[0x0][0x388] ;  /* 0x0000e200ff08bb82 */ /* 0x001e300000000a00 */
[----:B------:R-:W4:Y:S08]  /*0300*/  @!P2 LDC.64 R18, c[0x0][0x388] ;  /* 0x0000e200ff12ab82 */ /* 0x000f300000000a00 */
[----:B------:R-:W5:Y:S01]  /*0310*/  @!P1 LDC.64 R16, c[0x0][0x388] ;  /* 0x0000e200ff109b82 */ /* 0x000f620000000a00 */
[----:B-1----:R-:W-:-:S02]  /*0320*/  @!P5 IMAD.WIDE.U32 R20, R24, 0x4, R20 ;  /* 0x000000041814d825 */ /* 0x002fc400078e0014 */
[----:B------:R-:W2:Y:S05]  /*0330*/  @!P3 LDG.E R24, desc[UR10][R10.64+0x180] ;  /* 0x0001800a0a18b981 */ /* 0x000eaa000c1e1900 */
[----:B------:R-:W1:Y:S01]  /*0340*/  @!P0 LDC.64 R14, c[0x0][0x388] ;  /* 0x0000e200ff0e8b82 */ /* 0x000e620000000a00 */
[----:B---3--:R-:W-:Y:S01]  /*0350*/  @!P4 IMAD.WIDE.U32 R22, R29, 0x4, R22 ;  /* 0x000000041d16c825 */ /* 0x008fe200078e0016 */
[----:B------:R-:W3:Y:S04]  /*0360*/  @!P5 LDG.E R21, desc[UR10][R20.64] ;  /* 0x0000000a1415d981 */ /* 0x000ee8000c1e1900 */
[----:B------:R-:W3:Y:S01]  /*0370*/  @!P5 LDG.E R29, desc[UR10][R10.64+0x80] ;  /* 0x0000800a0a1dd981 */ /* 0x000ee2000c1e1900 */
[----:B0-----:R-:W-:-:S03]  /*0380*/  @!P3 IMAD.WIDE.U32 R8, R27, 0x4, R8 ;  /* 0x000000041b08b825 */ /* 0x001fc600078e0008 */
[----:B------:R-:W3:Y:S01]  /*0390*/  @!P4 LDG.E R22, desc[UR10][R22.64] ;  /* 0x0000000a1616c981 */ /* 0x000ee2000c1e1900 */
[----:B----4-:R-:W-:-:S03]  /*03a0*/  @!P2 IMAD.WIDE.U32 R18, R5, 0x4, R18 ;  /* 0x000000040512a825 */ /* 0x010fc600078e0012 */
[----:B------:R-:W4:Y:S01]  /*03b0*/  @!P4 LDG.E R27, desc[UR10][R10.64+0x100] ;  /* 0x0001000a0a1bc981 */ /* 0x000f22000c1e1900 */
[----:B-----5:R-:W-:-:S03]  /*03c0*/  @!P1 IMAD.WIDE.U32 R16, R25, 0x4, R16 ;  /* 0x0000000419109825 */ /* 0x020fc600078e0010 */
[----:B------:R-:W5:Y:S04]  /*03d0*/  @!P3 LDG.E R9, desc[UR10][R8.64] ;  /* 0x0000000a0809b981 */ /* 0x000f68000c1e1900 */
[----:B------:R-:W5:Y:S01]  /*03e0*/  @!P2 LDG.E R18, desc[UR10][R18.64] ;  /* 0x0000000a1212a981 */ /* 0x000f62000c1e1900 */
[----:B-1----:R-:W-:-:S03]  /*03f0*/  @!P0 IMAD.WIDE.U32 R14, R6, 0x4, R14 ;  /* 0x00000004060e8825 */ /* 0x002fc600078e000e */
[----:B------:R-:W5:Y:S04]  /*0400*/  @!P2 LDG.E R25, desc[UR10][R10.64+0x200] ;  /* 0x0002000a0a19a981 */ /* 0x000f68000c1e1900 */
[----:B------:R-:W5:Y:S04]  /*0410*/  @!P1 LDG.E R17, desc[UR10][R16.64] ;  /* 0x0000000a10119981 */ /* 0x000f68000c1e1900 */
[----:B------:R-:W5:Y:S04]  /*0420*/  @!P1 LDG.E R6, desc[UR10][R10.64+0x280] ;  /* 0x0002800a0a069981 */ /* 0x000f68000c1e1900 */
[----:B------:R-:W5:Y:S04]  /*0430*/  @!P0 LDG.E R14, desc[UR10][R14.64] ;  /* 0x0000000a0e0e8981 */ /* 0x000f68000c1e1900 */
[----:B------:R-:W5:Y:S01]  /*0440*/  @!P0 LDG.E R23, desc[UR10][R10.64+0x300] ;  /* 0x0003000a0a178981 */ /* 0x000f62000c1e1900 */
[----:B--2---:R-:W-:Y:S01]  /*0450*/  @!P6 FFMA R0, R12, R13, RZ ;  /* 0x0000000d0c00e223 */ /* 0x004fe200000000ff */
[----:B------:R-:W-:-:S13]  /*0460*/  ISETP.GE.AND P6, PT, R4, UR6, PT ;  /* 0x0000000604007c0c */ /* 0x000fda000bfc6270 */
[----:B------:R-:W0:Y:S01]  /*0470*/  @!P6 LDC.64 R12, c[0x0][0x388] ;  /* 0x0000e200ff0ceb82 */ /* 0x000e220000000a00 */
[----:B------:R-:W2:Y:S01]  /*0480*/  @!P6 LDG.E R8, desc[UR10][R10.64+0x380] ;  /* 0x0003800a0a08e981 */ /* 0x000ea2000c1e1900 */
[----:B0-----:R-:W-:-:S06]  /*0490*/  @!P6 IMAD.WIDE.U32 R12, R4, 0x4, R12 ;  /* 0x00000004040ce825 */ /* 0x001fcc00078e000c */
[----:B------:R-:W2:Y:S01]  /*04a0*/  @!P6 LDG.E R13, desc[UR10][R12.64] ;  /* 0x0000000a0c0de981 */ /* 0x000ea2000c1e1900 */
[----:B------:R-:W-:-:S04]  /*04b0*/  ULOP3.LUT UR9, UR4, 0x3fffff8, URZ, 0xc0, !UPT ;  /* 0x03fffff804097892 */ /* 0x000fc8000f8ec0ff */
[----:B------:R-:W-:Y:S01]  /*04c0*/  UIADD3 UR5, UPT, UPT, -UR9, 0x8, URZ ;  /* 0x0000000809057890 */ /* 0x000fe2000fffe1ff */
[----:B---3--:R-:W-:-:S04]  /*04d0*/  @!P5 FFMA R0, R29, R21, R0 ;  /* 0x000000151d00d223 */ /* 0x008fc80000000000 */
[----:B----4-:R-:W-:-:S04]  /*04e0*/  @!P4 FFMA R0, R27, R22, R0 ;  /* 0x000000161b00c223 */ /* 0x010fc80000000000 */
[----:B-----5:R-:W-:Y:S01]  /*04f0*/  @!P3 FFMA R0, R24, R9, R0 ;  /* 0x000000091800b223 */ /* 0x020fe20000000000 */
[----:B------:R-:W-:-:S03]  /*0500*/  UISETP.NE.AND UP0, UPT, UR5, URZ, UPT ;  /* 0x000000ff0500728c */ /* 0x000fc6000bf05270 */
[----:B------:R-:W-:-:S04]  /*0510*/  @!P2 FFMA R0, R25, R18, R0 ;  /* 0x000000121900a223 */ /* 0x000fc80000000000 */
[----:B------:R-:W-:Y:S01]  /*0520*/  @!P1 FFMA R0, R6, R17, R0 ;  /* 0x0000001106009223 */ /* 0x000fe20000000000 */
[----:B------:R-:W-:-:S03]  /*0530*/  MOV R4, UR9 ;  /* 0x0000000900047c02 */ /* 0x000fc60008000f00 */
[----:B------:R-:W-:-:S04]  /*0540*/  @!P0 FFMA R0, R23, R14, R0 ;  /* 0x0000000e17008223 */ /* 0x000fc80000000000 */
[----:B--2---:R-:W-:Y:S01]  /*0550*/  @!P6 FFMA R0, R8, R13, R0 ;  /* 0x0000000d0800e223 */ /* 0x004fe20000000000 */
[----:B------:R-:W-:Y:S06]  /*0560*/  BRA.U !UP0, `(.L_x_8) ;  /* 0x0000000508047547 */ /* 0x000fec000b800000 */
[----:B------:R-:W-:Y:S01]  /*0570*/  IADD3 R5, PT, PT, R5, 0x100, RZ ;  /* 0x0000010005057810 */ /* 0x000fe20007ffe0ff */
[----:B------:R-:W0:Y:S01]  /*0580*/  LDCU UR6, c[0x0][0x39c] ;  /* 0x00007380ff0677ac */ /* 0x000e220008000800 */
[----:B------:R-:W-:-:S07]  /*0590*/  IADD3 R7, PT, PT, R7, 0x100, RZ ;  /* 0x0000010007077810 */ /* 0x000fce0007ffe0ff */
.L_x_9:
[----:B------:R-:W-:Y:S01]  /*05a0*/  IADD3 R13, PT, PT, R5, -0x80, RZ ;  /* 0xffffff80050d7810 */ /* 0x000fe20007ffe0ff */
[----:B------:R-:W1:Y:S03]  /*05b0*/  LDC.64 R8, c[0x0][0x380] ;  /* 0x0000e000ff087b82 */ /* 0x000e660000000a00 */
[----:B0-----:R-:W-:-:S13]  /*05c0*/  ISETP.GE.AND P6, PT, R13, UR6, PT ;  /* 0x000000060d007c0c */ /* 0x001fda000bfc6270 */
[----:B------:R-:W0:Y:S01]  /*05d0*/  @!P6 LDC.64 R10, c[0x0][0x388] ;  /* 0x0000e200ff0aeb82 */ /* 0x000e220000000a00 */
[----:B-1----:R-:W-:-:S04]  /*05e0*/  IMAD.WIDE R8, R7, 0x4, R8 ;  /* 0x0000000407087825 */ /* 0x002fc800078e0208 */
[----:B0-----:R-:W-:Y:S02]  /*05f0*/  @!P6 IMAD.WIDE.U32 R10, R13, 0x4, R10 ;  /* 0x000000040d0ae825 */ /* 0x001fe400078e000a */
[----:B------:R-:W2:Y:S04]  /*0600*/  @!P6 LDG.E R13, desc[UR10][R8.64] ;  /* 0x0000000a080de981 */ /* 0x000ea8000c1e1900 */
[----:B------:R0:W2:Y:S01]  /*0610*/  @!P6 LDG.E R12, desc[UR10][R10.64] ;  /* 0x0000000a0a0ce981 */ /* 0x0000a2000c1e1900 */
[C---:B------:R-:W-:Y:S02]  /*0620*/  IADD3 R22, PT, PT, R5.reuse, -0x60, RZ ;  /* 0xffffffa005167810 */ /* 0x040fe40007ffe0ff */
[----:B------:R-:W-:Y:S02]  /*0630*/  IADD3 R23, PT, PT, R5, -0x40, RZ ;  /* 0xffffffc005177810 */ /* 0x000fe40007ffe0ff */
[----:B------:R-:W-:-:S02]  /*0640*/  ISETP.GE.AND P5, PT, R22, UR6, PT ;  /* 0x0000000616007c0c */ /* 0x000fc4000bfa6270 */
[----:B------:R-:W-:Y:S02]  /*0650*/  ISETP.GE.AND P4, PT, R23, UR6, PT ;  /* 0x0000000617007c0c */ /* 0x000fe4000bf86270 */
[C---:B------:R-:W-:Y:S02]  /*0660*/  IADD3 R6, PT, PT, R5.reuse, -0x20, RZ ;  /* 0xffffffe005067810 */ /* 0x040fe40007ffe0ff */
[C---:B------:R-:W-:Y:S02]  /*0670*/  IADD3 R25, PT, PT, R5.reuse, 0x20, RZ ;  /* 0x0000002005197810 */ /* 0x040fe40007ffe0ff */
[----:B------:R-:W-:Y:S02]  /*0680*/  ISETP.GE.AND P3, PT, R6, UR6, PT ;  /* 0x0000000606007c0c */ /* 0x000fe4000bf66270 */
[C---:B------:R-:W-:Y:S02]  /*0690*/  ISETP.GE.AND P2, PT, R5.reuse, UR6, PT ;  /* 0x0000000605007c0c */ /* 0x040fe4000bf46270 */
[----:B------:R-:W-:Y:S01]  /*06a0*/  IADD3 R27, PT, PT, R5, 0x40, RZ ;  /* 0x00000040051b7810 */ /* 0x000fe20007ffe0ff */
[----:B------:R-:W1:Y:S01]  /*06b0*/  @!P5 LDC.64 R18, c[0x0][0x388] ;  /* 0x0000e200ff12db82 */ /* 0x000e620000000a00 */
[----:B------:R-:W-:Y:S01]  /*06c0*/  ISETP.GE.AND P1, PT, R25, UR6, PT ;  /* 0x0000000619007c0c */ /* 0x000fe2000bf26270 */
[----:B------:R-:W3:Y:S01]  /*06d0*/  @!P4 LDG.E R24, desc[UR10][R8.64+0x100] ;  /* 0x0001000a0818c981 */ /* 0x000ee2000c1e1900 */
[----:B------:R-:W-:-:S02]  /*06e0*/  ISETP.GE.AND P0, PT, R27, UR6, PT ;  /* 0x000000061b007c0c */ /* 0x000fc4000bf06270 */
[----:B------:R-:W-:-:S03]  /*06f0*/  IADD3 R29, PT, PT, R5, 0x60, RZ ;  /* 0x00000060051d7810 */ /* 0x000fc60007ffe0ff */
[----:B------:R-:W4:Y:S01]  /*0700*/  @!P4 LDC.64 R20, c[0x0][0x388] ;  /* 0x0000e200ff14cb82 */ /* 0x000f220000000a00 */
[----:B------:R-:W5:Y:S07]  /*0710*/  @!P3 LDG.E R26, desc[UR10][R8.64+0x180] ;  /* 0x0001800a081ab981 */ /* 0x000f6e000c1e1900 */
[----:B0-----:R-:W0:Y:S08]  /*0720*/  @!P3 LDC.64 R10, c[0x0][0x388] ;  /* 0x0000e200ff0abb82 */ /* 0x001e300000000a00 */
[----:B------:R-:W0:Y:S01]  /*0730*/  @!P1 LDC.64 R14, c[0x0][0x388] ;  /* 0x0000e200ff0e9b82 */ /* 0x000e220000000a00 */
[----:B-1----:R-:W-:-:S06]  /*0740*/  @!P5 IMAD.WIDE.U32 R18, R22, 0x4, R18 ;  /* 0x000000041612d825 */ /* 0x002fcc00078e0012 */
[----:B------:R-:W3:Y:S01]  /*0750*/  @!P5 LDG.E R19, desc[UR10][R18.64] ;  /* 0x0000000a1213d981 */ /* 0x000ee2000c1e1900 */
[----:B------:R-:W1:Y:S01]  /*0760*/  @!P0 LDC.64 R16, c[0x0][0x388] ;  /* 0x0000e200ff108b82 */ /* 0x000e620000000a00 */
[----:B----4-:R-:W-:-:S06]  /*0770*/  @!P4 IMAD.WIDE.U32 R20, R23, 0x4, R20 ;  /* 0x000000041714c825 */ /* 0x010fcc00078e0014 */
[----:B------:R-:W4:Y:S01]  /*0780*/  @!P4 LDG.E R21, desc[UR10][R20.64] ;  /* 0x0000000a1415c981 */ /* 0x000f22000c1e1900 */
[----:B0-----:R-:W-:-:S03]  /*0790*/  @!P3 IMAD.WIDE.U32 R10, R6, 0x4, R10 ;  /* 0x00000004060ab825 */ /* 0x001fc600078e000a */
[----:B------:R-:W3:Y:S04]  /*07a0*/  @!P5 LDG.E R6, desc[UR10][R8.64+0x80] ;  /* 0x0000800a0806d981 */ /* 0x000ee8000c1e1900 */
[----:B------:R-:W5:Y:S01]  /*07b0*/  @!P3 LDG.E R11, desc[UR10][R10.64] ;  /* 0x0000000a0a0bb981 */ /* 0x000f62000c1e1900 */
[----:B------:R-:W-:-:S03]  /*07c0*/  @!P1 IMAD.WIDE.U32 R14, R25, 0x4, R14 ;  /* 0x00000004190e9825 */ /* 0x000fc600078e000e */
[----:B------:R-:W5:Y:S04]  /*07d0*/  @!P2 LDG.E R25, desc[UR10][R8.64+0x200] ;  /* 0x0002000a0819a981 */ /* 0x000f68000c1e1900 */
[----:B------:R-:W5:Y:S01]  /*07e0*/  @!P1 LDG.E R15, desc[UR10][R14.64] ;  /* 0x0000000a0e0f9981 */ /* 0x000f62000c1e1900 */
[----:B-1----:R-:W-:-:S03]  /*07f0*/  @!P0 IMAD.WIDE.U32 R16, R27, 0x4, R16 ;  /* 0x000000041b108825 */ /* 0x002fc600078e0010 */
[----:B------:R-:W5:Y:S04]  /*0800*/  @!P1 LDG.E R18, desc[UR10][R8.64+0x280] ;  /* 0x0002800a08129981 */ /* 0x000f68000c1e1900 */
[----:B------:R-:W5:Y:S01]  /*0810*/  @!P0 LDG.E R16, desc[UR10][R16.64] ;  /* 0x0000000a10108981 */ /* 0x000f62000c1e1900 */
[----:B--2---:R-:W-:Y:S01]  /*0820*/  @!P6 FFMA R0, R13, R12, R0 ;  /* 0x0000000c0d00e223 */ /* 0x004fe20000000000 */
[----:B------:R-:W-:Y:S01]  /*0830*/  ISETP.GE.AND P6, PT, R29, UR6, PT ;  /* 0x000000061d007c0c */ /* 0x000fe2000bfc6270 */
[----:B------:R-:W0:-:S12]  /*0840*/  @!P2 LDC.64 R12, c[0x0][0x388] ;  /* 0x0000e200ff0cab82 */ /* 0x000e180000000a00 */
[----:B------:R-:W1:Y:S01]  /*0850*/  @!P6 LDC.64 R22, c[0x0][0x388] ;  /* 0x0000e200ff16eb82 */ /* 0x000e620000000a00 */
[----:B------:R-:W2:Y:S01]  /*0860*/  @!P6 LDG.E R27, desc[UR10][R8.64+0x380] ;  /* 0x0003800a081be981 */ /* 0x000ea2000c1e1900 */
[----:B0-----:R-:W-:-:S06]  /*0870*/  @!P2 IMAD.WIDE.U32 R12, R5, 0x4, R12 ;  /* 0x00000004050ca825 */ /* 0x001fcc00078e000c */
[----:B------:R-:W2:Y:S01]  /*0880*/  @!P2 LDG.E R12, desc[UR10][R12.64] ;  /* 0x0000000a0c0ca981 */ /* 0x000ea2000c1e1900 */
[----:B-1----:R-:W-:-:S03]  /*0890*/  @!P6 IMAD.WIDE.U32 R22, R29, 0x4, R22 ;  /* 0x000000041d16e825 */ /* 0x002fc600078e0016 */
[----:B------:R-:W2:Y:S04]  /*08a0*/  @!P0 LDG.E R29, desc[UR10][R8.64+0x300] ;  /* 0x0003000a081d8981 */ /* 0x000ea8000c1e1900 */
[----:B------:R-:W2:Y:S01]  /*08b0*/  @!P6 LDG.E R22, desc[UR10][R22.64] ;  /* 0x0000000a1616e981 */ /* 0x000ea2000c1e1900 */
[----:B------:R-:W-:Y:S01]  /*08c0*/  UIADD3 UR5, UPT, UPT, UR5, 0x8, URZ ;  /* 0x0000000805057890 */ /* 0x000fe2000fffe0ff */
[----:B---3--:R-:W-:-:S04]  /*08d0*/  @!P5 FFMA R0, R6, R19, R0 ;  /* 0x000000130600d223 */ /* 0x008fc80000000000 */
[----:B----4-:R-:W-:-:S04]  /*08e0*/  @!P4 FFMA R0, R24, R21, R0 ;  /* 0x000000151800c223 */ /* 0x010fc80000000000 */
[----:B-----5:R-:W-:Y:S01]  /*08f0*/  @!P3 FFMA R0, R26, R11, R0 ;  /* 0x0000000b1a00b223 */ /* 0x020fe20000000000 */
[----:B------:R-:W-:Y:S01]  /*0900*/  UISETP.NE.AND UP0, UPT, UR5, URZ, UPT ;  /* 0x000000ff0500728c */ /* 0x000fe2000bf05270 */
[----:B------:R-:W-:Y:S02]  /*0910*/  IADD3 R7, PT, PT, R7, 0x100, RZ ;  /* 0x0000010007077810 */ /* 0x000fe40007ffe0ff */
[----:B------:R-:W-:Y:S01]  /*0920*/  IADD3 R5, PT, PT, R5, 0x100, RZ ;  /* 0x0000010005057810 */ /* 0x000fe20007ffe0ff */
[----:B--2---:R-:W-:-:S04]  /*0930*/  @!P2 FFMA R0, R25, R12, R0 ;  /* 0x0000000c1900a223 */ /* 0x004fc80000000000 */
[----:B------:R-:W-:-:S04]  /*0940*/  @!P1 FFMA R0, R18, R15, R0 ;  /* 0x0000000f12009223 */ /* 0x000fc80000000000 */
[----:B------:R-:W-:-:S04]  /*0950*/  @!P0 FFMA R0, R29, R16, R0 ;  /* 0x000000101d008223 */ /* 0x000fc80000000000 */
[----:B------:R-:W-:Y:S01]  /*0960*/  @!P6 FFMA R0, R27, R22, R0 ;  /* 0x000000161b00e223 */ /* 0x000fe20000000000 */
[----:B------:R-:W-:Y:S06]  /*0970*/  BRA.U UP0, `(.L_x_9) ;  /* 0xfffffffd00087547 */ /* 0x000fec000b83ffff */
.L_x_8:
[----:B------:R-:W-:-:S09]  /*0980*/  UISETP.NE.AND UP0, UPT, UR8, URZ, UPT ;  /* 0x000000ff0800728c */ /* 0x000fd2000bf05270 */
[----:B------:R-:W-:Y:S05]  /*0990*/  BRA.U !UP0, `(.L_x_7) ;  /* 0x00000005081c7547 */ /* 0x000fea000b800000 */
[----:B------:R-:W-:Y:S02]  /*09a0*/  UISETP.GE.U32.AND UP0, UPT, UR8, 0x4, UPT ;  /* 0x000000040800788c */ /* 0x000fe4000bf06070 */
[----:B------:R-:W-:-:S07]  /*09b0*/  ULOP3.LUT UP1, UR4, UR4, 0x3, URZ, 0xc0, !UPT ;  /* 0x0000000304047892 */ /* 0x000fce000f82c0ff */
[----:B------:R-:W-:Y:S05]  /*09c0*/  BRA.U !UP0, `(.L_x_10) ;  /* 0x0000000108807547 */ /* 0x000fea000b800000 */
[----:B------:R-:W-:Y:S01]  /*09d0*/  LEA R19, R4, R3, 0x5 ;  /* 0x0000000304137211 */ /* 0x000fe200078e28ff */
[----:B------:R-:W0:Y:S03]  /*09e0*/  LDC.64 R10, c[0x0][0x380] ;  /* 0x0000e000ff0a7b82 */ /* 0x000e260000000a00 */
[C---:B------:R-:W-:Y:S01]  /*09f0*/  ISETP.GE.AND P0, PT, R19.reuse, UR6, PT ;  /* 0x0000000613007c0c */ /* 0x040fe2000bf06270 */
[----:B------:R-:W-:Y:S01]  /*0a00*/  IMAD R17, R2, UR6, R19 ;  /* 0x0000000602117c24 */ /* 0x000fe2000f8e0213 */
[C---:B------:R-:W-:Y:S02]  /*0a10*/  IADD3 R21, PT, PT, R19.reuse, 0x20, RZ ;  /* 0x0000002013157810 */ /* 0x040fe40007ffe0ff */
[----:B------:R-:W-:Y:S02]  /*0a20*/  IADD3 R23, PT, PT, R19, 0x40, RZ ;  /* 0x0000004013177810 */ /* 0x000fe40007ffe0ff */
[----:B------:R-:W-:-:S02]  /*0a30*/  ISETP.GE.AND P1, PT, R21, UR6, PT ;  /* 0x0000000615007c0c */ /* 0x000fc4000bf26270 */
[----:B------:R-:W-:Y:S02]  /*0a40*/  ISETP.GE.AND P2, PT, R23, UR6, PT ;  /* 0x0000000617007c0c */ /* 0x000fe4000bf46270 */
[----:B------:R-:W-:-:S03]  /*0a50*/  IADD3 R5, PT, PT, R19, 0x60, RZ ;  /* 0x0000006013057810 */ /* 0x000fc60007ffe0ff */
[----:B------:R-:W1:Y:S01]  /*0a60*/  @!P0 LDC.64 R14, c[0x0][0x388] ;  /* 0x0000e200ff0e8b82 */ /* 0x000e620000000a00 */
[----:B------:R-:W-:-:S07]  /*0a70*/  ISETP.GE.AND P3, PT, R5, UR6, PT ;  /* 0x0000000605007c0c */ /* 0x000fce000bf66270 */
[----:B------:R-:W2:Y:S01]  /*0a80*/  @!P1 LDC.64 R12, c[0x0][0x388] ;  /* 0x0000e200ff0c9b82 */ /* 0x000ea20000000a00 */
[----:B0-----:R-:W-:-:S05]  /*0a90*/  IMAD.WIDE R10, R17, 0x4, R10 ;  /* 0x00000004110a7825 */ /* 0x001fca00078e020a */
[----:B------:R-:W3:Y:S02]  /*0aa0*/  @!P0 LDG.E R17, desc[UR10][R10.64] ;  /* 0x0000000a0a118981 */ /* 0x000ee4000c1e1900 */
[----:B------:R-:W0:Y:S08]  /*0ab0*/  @!P2 LDC.64 R8, c[0x0][0x388] ;  /* 0x0000e200ff08ab82 */ /* 0x000e300000000a00 */
[----:B------:R-:W4:Y:S01]  /*0ac0*/  @!P3 LDC.64 R6, c[0x0][0x388] ;  /* 0x0000e200ff06bb82 */ /* 0x000f220000000a00 */
[----:B-1----:R-:W-:-:S02]  /*0ad0*/  @!P0 IMAD.WIDE.U32 R14, R19, 0x4, R14 ;  /* 0x00000004130e8825 */ /* 0x002fc400078e000e */
[----:B------:R-:W5:Y:S04]  /*0ae0*/  @!P1 LDG.E R19, desc[UR10][R10.64+0x80] ;  /* 0x0000800a0a139981 */ /* 0x000f68000c1e1900 */
[----:B------:R-:W3:Y:S01]  /*0af0*/  @!P0 LDG.E R14, desc[UR10][R14.64] ;  /* 0x0000000a0e0e8981 */ /* 0x000ee2000c1e1900 */
[----:B--2---:R-:W-:-:S03]  /*0b00*/  @!P1 IMAD.WIDE.U32 R12, R21, 0x4, R12 ;  /* 0x00000004150c9825 */ /* 0x004fc600078e000c */
[----:B------:R-:W2:Y:S04]  /*0b10*/  @!P3 LDG.E R21, desc[UR10][R10.64+0x180] ;  /* 0x0001800a0a15b981 */ /* 0x000ea8000c1e1900 */
[----:B------:R-:W5:Y:S01]  /*0b20*/  @!P1 LDG.E R12, desc[UR10][R12.64] ;  /* 0x0000000a0c0c9981 */ /* 0x000f62000c1e1900 */
[----:B0-----:R-:W-:-:S06]  /*0b30*/  @!P2 IMAD.WIDE.U32 R8, R23, 0x4, R8 ;  /* 0x000000041708a825 */ /* 0x001fcc00078e0008 */
[----:B------:R-:W2:Y:S01]  /*0b40*/  @!P2 LDG.E R8, desc[UR10][R8.64] ;  /* 0x0000000a0808a981 */ /* 0x000ea2000c1e1900 */
[----:B----4-:R-:W-:-:S03]  /*0b50*/  @!P3 IMAD.WIDE.U32 R6, R5, 0x4, R6 ;  /* 0x000000040506b825 */ /* 0x010fc600078e0006 */
[----:B------:R-:W2:Y:S04]  /*0b60*/  @!P2 LDG.E R5, desc[UR10][R10.64+0x100] ;  /* 0x0001000a0a05a981 */ /* 0x000ea8000c1e1900 */
[----:B------:R-:W4:Y:S01]  /*0b70*/  @!P3 LDG.E R6, desc[UR10][R6.64] ;  /* 0x0000000a0606b981 */ /* 0x000f22000c1e1900 */
[----:B------:R-:W-:Y:S01]  /*0b80*/  IADD3 R4, PT, PT, R4, 0x4, RZ ;  /* 0x0000000404047810 */ /* 0x000fe20007ffe0ff */
[----:B---3--:R-:W-:-:S04]  /*0b90*/  @!P0 FFMA R0, R17, R14, R0 ;  /* 0x0000000e11008223 */ /* 0x008fc80000000000 */
[----:B-----5:R-:W-:-:S04]  /*0ba0*/  @!P1 FFMA R0, R19, R12, R0 ;  /* 0x0000000c13009223 */ /* 0x020fc80000000000 */
[----:B--2---:R-:W-:-:S04]  /*0bb0*/  @!P2 FFMA R0, R5, R8, R0 ;  /* 0x000000080500a223 */ /* 0x004fc80000000000 */
[----:B----4-:R-:W-:-:S07]  /*0bc0*/  @!P3 FFMA R0, R21, R6, R0 ;  /* 0x000000061500b223 */ /* 0x010fce0000000000 */
.L_x_10:
[----:B------:R-:W-:Y:S05]  /*0bd0*/  BRA.U !UP1, `(.L_x_7) ;  /* 0x00000001098c7547 */ /* 0x000fea000b800000 */
[----:B------:R-:W-:Y:S02]  /*0be0*/  UISETP.NE.AND UP0, UPT, UR4, 0x1, UPT ;  /* 0x000000010400788c */ /* 0x000fe4000bf05270 */
[----:B------:R-:W-:-:S07]  /*0bf0*/  ULOP3.LUT UP1, URZ, UR7, 0x20, URZ, 0xc0, !UPT ;  /* 0x0000002007ff7892 */ /* 0x000fce000f82c0ff */
[----:B------:R-:W-:Y:S05]  /*0c00*/  BRA.U !UP0, `(.L_x_11) ;  /* 0x0000000108487547 */ /* 0x000fea000b800000 */
[----:B------:R-:W-:Y:S01]  /*0c10*/  LEA R15, R4, R3, 0x5 ;  /* 0x00000003040f7211 */ /* 0x000fe200078e28ff */
[----:B------:R-:W0:Y:S03]  /*0c20*/  LDC.64 R10, c[0x0][0x380] ;  /* 0x0000e000ff0a7b82 */ /* 0x000e260000000a00 */
[C---:B------:R-:W-:Y:S01]  /*0c30*/  ISETP.GE.AND P0, PT, R15.reuse, UR6, PT ;  /* 0x000000060f007c0c */ /* 0x040fe2000bf06270 */
[----:B------:R-:W-:Y:S01]  /*0c40*/  IMAD R5, R2, UR6, R15 ;  /* 0x0000000602057c24 */ /* 0x000fe2000f8e020f */
[----:B------:R-:W-:-:S04]  /*0c50*/  IADD3 R13, PT, PT, R15, 0x20, RZ ;  /* 0x000000200f0d7810 */ /* 0x000fc80007ffe0ff */
[----:B------:R-:W-:-:S07]  /*0c60*/  ISETP.GE.AND P1, PT, R13, UR6, PT ;  /* 0x000000060d007c0c */ /* 0x000fce000bf26270 */
[----:B------:R-:W1:Y:S08]  /*0c70*/  @!P0 LDC.64 R6, c[0x0][0x388] ;  /* 0x0000e200ff068b82 */ /* 0x000e700000000a00 */
[----:B------:R-:W2:Y:S01]  /*0c80*/  @!P1 LDC.64 R8, c[0x0][0x388] ;  /* 0x0000e200ff089b82 */ /* 0x000ea20000000a00 */
[----:B0-----:R-:W-:-:S05]  /*0c90*/  IMAD.WIDE R10, R5, 0x4, R10 ;  /* 0x00000004050a7825 */ /* 0x001fca00078e020a */
[----:B------:R-:W3:Y:S01]  /*0ca0*/  @!P0 LDG.E R5, desc[UR10][R10.64] ;  /* 0x0000000a0a058981 */ /* 0x000ee2000c1e1900 */
[----:B-1----:R-:W-:-:S06]  /*0cb0*/  @!P0 IMAD.WIDE.U32 R6, R15, 0x4, R6 ;  /* 0x000000040f068825 */ /* 0x002fcc00078e0006 */
[----:B------:R-:W3:Y:S01]  /*0cc0*/  @!P0 LDG.E R6, desc[UR10][R6.64] ;  /* 0x0000000a06068981 */ /* 0x000ee2000c1e1900 */
[----:B--2---:R-:W-:-:S03]  /*0cd0*/  @!P1 IMAD.WIDE.U32 R8, R13, 0x4, R8 ;  /* 0x000000040d089825 */ /* 0x004fc600078e0008 */
[----:B------:R-:W2:Y:S04]  /*0ce0*/  @!P1 LDG.E R13, desc[UR10][R10.64+0x80] ;  /* 0x0000800a0a0d9981 */ /* 0x000ea8000c1e1900 */
[----:B------:R-:W2:Y:S01]  /*0cf0*/  @!P1 LDG.E R8, desc[UR10][R8.64] ;  /* 0x0000000a08089981 */ /* 0x000ea2000c1e1900 */
[----:B------:R-:W-:Y:S01]  /*0d00*/  IADD3 R4, PT, PT, R4, 0x2, RZ ;  /* 0x0000000204047810 */ /* 0x000fe20007ffe0ff */
[----:B---3--:R-:W-:-:S04]  /*0d10*/  @!P0 FFMA R0, R5, R6, R0 ;  /* 0x0000000605008223 */ /* 0x008fc80000000000 */
[----:B--2---:R-:W-:-:S07]  /*0d20*/  @!P1 FFMA R0, R13, R8, R0 ;  /* 0x000000080d009223 */ /* 0x004fce0000000000 */
.L_x_11:
        /* <DEDUP_REMOVED lines=8> */
[----:B0-----:R-:W-:-:S06]  /*0db0*/  IMAD.WIDE R4, R9, 0x4, R4 ;  /* 0x0000000409047825 */ /* 0x001fcc00078e0204 */
[----:B------:R-:W2:Y:S01]  /*0dc0*/  LDG.E R5, desc[UR10][R4.64] ;  /* 0x0000000a04057981 */ /* 0x000ea2000c1e1900 */
[----:B-1----:R-:W-:-:S06]  /*0dd0*/  IMAD.WIDE.U32 R6, R11, 0x4, R6 ;  /* 0x000000040b067825 */ /* 0x002fcc00078e0006 */
[----:B------:R-:W2:Y:S02]  /*0de0*/  LDG.E R6, desc[UR10][R6.64] ;  /* 0x0000000a06067981 */ /* 0x000ea4000c1e1900 */
[----:B--2---:R-:W-:-:S07]  /*0df0*/  FFMA R0, R5, R6, R0 ;  /* 0x0000000605007223 */ /* 0x004fce0000000000 */
.L_x_12:
[----:B------:R-:W-:Y:S05]  /*0e00*/  BSYNC.RECONVERGENT B0 ;  /* 0x0000000000007941 */ /* 0x000fea0003800200 */
.L_x_7:
        /* <DEDUP_REMOVED lines=16> */
.L_x_13:
        /* <DEDUP_REMOVED lines=15> */
.L_x_16:


//--------------------- .nv.shared.reserved.0     --------------------------
	.section	.nv.shared.reserved.0,"aw",@nobits
	.weak		__nv_reservedSMEM_offset_0_alias
	.size		__nv_reservedSMEM_offset_0_alias, 0, 64
	.other		__nv_reservedSMEM_offset_0_alias,@"STO_CUDA_RESERVED_SHARED STV_DEFAULT"
__nv_reservedSMEM_offset_0_alias:
	.zero		0
	.zero		64


//--------------------- .nv.constant0._Z9sgemv_k16ILi2EEvPfS0_S0_ii --------------------------
	.section	.nv.constant0._Z9sgemv_k16ILi2EEvPfS0_S0_ii,"a",@progbits
	.sectionflags	@""
	.align	4
.nv.constant0._Z9sgemv_k16ILi2EEvPfS0_S0_ii:
	.zero		928


//--------------------- .nv.constant0._Z10sgemv_k128PfS_S_ii --------------------------
	.section	.nv.constant0._Z10sgemv_k128PfS_S_ii,"a",@progbits
	.sectionflags	@""
	.align	4
.nv.constant0._Z10sgemv_k128PfS_S_ii:
	.zero		928


//--------------------- .nv.constant0._Z9sgemv_k32PfS_S_ii --------------------------
	.section	.nv.constant0._Z9sgemv_k32PfS_S_ii,"a",@progbits
	.sectionflags	@""
	.align	4
.nv.constant0._Z9sgemv_k32PfS_S_ii:
	.zero		928


//--------------------- SYMBOLS --------------------------

	.type		.nv.reservedSmem.offset0,@object
	.size		.nv.reservedSmem.offset0,0x4
